// auto-generated by cutlass_sweep.conv — config: {"arch": "sm_100", "cluster_m": 2, "cluster_n": 1, "conv_kind": "dgrad", "dtype": "e4m3", "ndim": 2, "tile_k": 64, "tile_m": 128, "tile_n": 128}
#include "cutlass/cutlass.h"
#include "cute/tensor.hpp"
#include "cutlass/kernel_hardware_info.hpp"
#include "cutlass/conv/convolution.h"
#include "cutlass/conv/dispatch_policy.hpp"
#include "cutlass/conv/collective/collective_builder.hpp"
#include "cutlass/conv/kernel/conv_universal.hpp"
#include "cutlass/conv/device/conv_universal_adapter.hpp"
#include "cutlass/epilogue/collective/collective_builder.hpp"

using namespace cute;
using Elem = cutlass::float_e4m3_t;
using Acc  = float;
using LayoutAB = cutlass::layout::TensorNHWC;
using LayoutC  = cutlass::layout::TensorNHWC;
constexpr auto ConvOp = cutlass::conv::Operator::kDgrad;
using TileShape    = Shape<_128, _128, Shape<_64>>;
using ClusterShape = Shape<_2, _1, _1>;

using CollectiveEpilogue = typename cutlass::epilogue::collective::CollectiveBuilder<
    cutlass::arch::Sm100, cutlass::arch::OpClassTensorOp,
    TileShape, ClusterShape,
    cutlass::epilogue::collective::EpilogueTileAuto,
    Acc, Acc,
    Elem, LayoutC, 128 / cutlass::sizeof_bits<Elem>::value,
    Elem, LayoutC, 128 / cutlass::sizeof_bits<Elem>::value,
    cutlass::epilogue::collective::EpilogueScheduleAuto
  >::CollectiveOp;

using CollectiveMainloop = typename cutlass::conv::collective::CollectiveBuilder<
    cutlass::arch::Sm100, cutlass::arch::OpClassTensorOp, ConvOp,
    Elem, LayoutAB, 128 / cutlass::sizeof_bits<Elem>::value,
    Elem, LayoutAB, 128 / cutlass::sizeof_bits<Elem>::value,
    Acc,
    TileShape, ClusterShape,
    cutlass::conv::collective::StageCountAutoCarveout<
        static_cast<int>(sizeof(typename CollectiveEpilogue::SharedStorage))>,
    cutlass::conv::collective::KernelScheduleAuto
  >::CollectiveOp;

using ProblemShape = cutlass::conv::ConvProblemShape<
    ConvOp, CollectiveMainloop::DispatchPolicy::NumSpatialDimensions>;
using ConvKernel = cutlass::conv::kernel::ConvUniversal<
    ProblemShape, CollectiveMainloop, CollectiveEpilogue>;
using Conv = cutlass::conv::device::ConvUniversalAdapter<ConvKernel>;

auto* _anchor = &cutlass::device_kernel<ConvKernel>;


// ===== COMPILED SASS (sm_100a) =====

	.target	sm_100a

	.elftype	@"ET_EXEC"


//--------------------- .note.nv.tkinfo           --------------------------
	.section	.note.nv.tkinfo,"",@"SHT_NOTE"
	.sectionflags	@"SHF_NOTE_NV_TKINFO"
	.tkinfo
        /*0018*/ 	.word	0x00000002
        /*0030*/ 	.string	""
        /*0030*/ 	.string	"ptxas"
        /*0030*/ 	.string	"Cuda compilation tools, release 13.0, V13.0.88"
        /*0030*/ 	.string	"Build cuda_13.0.r13.0/compiler.36424714_0"
        /*0030*/ 	.string	"-arch sm_100a -m 64 "



//--------------------- .note.nv.cuinfo           --------------------------
	.section	.note.nv.cuinfo,"",@"SHT_NOTE"
	.sectionflags	@"SHF_NOTE_NV_CUINFO"
        /*0018*/ 	.short	0x0002
        /*001a*/ 	.short	0x0064
        /*001c*/ 	.short	0x0082
	.zero		2


//--------------------- .nv.info                  --------------------------
	.section	.nv.info,"",@"SHT_CUDA_INFO"
	.align	4


	//----- nvinfo : EIATTR_REGCOUNT
	.align		4
        /*0000*/ 	.byte	0x04, 0x2f
        /*0002*/ 	.short	(.L_19 - .L_18)
	.align		4
.L_18:
        /*0004*/ 	.word	index@(_ZN7cutlass13device_kernelINS_4conv6kernel13ConvUniversalINS1_16ConvProblemShapeILNS1_8OperatorE1ELi2EEENS1_10collective14CollectiveConvINS1_47MainloopSm100TmaUmmaWarpSpecializedImplicitGemmILS5_1ELi26ELi2ELi1ELi2EN4cute5tupleIJNSA_1CILi2EEENSC_ILi1EEESE_EEEEENSB_IJNSC_ILi128EEESH_NSB_IJNSC_ILi64EEEEEEEEENS_12float_e4m3_tESL_NSA_8TiledMMAINSA_8MMA_AtomIJNSA_10MMA_TraitsINSA_25SM100_MMA_F8F6F4_2x1SM_SSEJSL_SL_fSH_SH_NSA_17integral_constantINSA_4UMMA5MajorELSS_0EEENSQ_ISS_LSS_1EEENSQ_INSR_7ScaleInELSV_0EEESW_EEEEEENSA_6LayoutINSB_IJSE_SE_SE_EEENSB_IJNSC_ILi0EEES11_S11_EEEEENSB_IJNSA_10UnderscoreES14_S14_EEEEENS7_6detail27Sm100ImplicitGemmTileTraitsINSA_25SM100_TMA_2SM_LOAD_IM2COLENSA_14ComposedLayoutINSA_7SwizzleILi2ELi4ELi3EEENSA_18smem_ptr_flag_bitsILi8EEENSZ_INSB_IJNSC_ILi8EEESI_EEENSB_IJSI_SE_EEEEEEEvEENS18_INSA_18SM100_TMA_2SM_LOADENS1A_IS1C_S1E_NSZ_INSB_IJSI_S1F_EEENSB_IJSE_SI_EEEEEEEvEEEENS_8epilogue10collective18CollectiveEpilogueINS1S_23Sm100TmaWarpSpecializedILi2ELi2ELi32ELb0ELb0EEEJNSB_IJSI_SH_SJ_EEENSB_IJNSZ_ISI_SE_EENSZ_INSB_IJNSC_ILi32EEESD_EEES1N_EEEEESL_NSB_IJNSB_IJlllEEESE_S11_EEESL_S24_NS1S_6fusion15FusionCallbacksIS1W_NS25_17LinearCombinationISL_fSL_fLNS_15FloatRoundStyleE2EEES1X_S22_JEEENSA_5SM1004TMEM4LOAD26SM100_TMEM_LOAD_32dp32b32xENSA_20SM90_TMA_LOAD_IM2COLENS1A_INS1B_ILi1ELi4ELi3EEES1E_NSZ_INSB_IJS1F_S1Z_EEENSB_IJS1Z_SE_EEEEEEENSA_39AutoVectorizingCopyWithAssumedAlignmentILi128EEENSA_21SM90_TMA_STORE_IM2COLES2K_S2M_S2M_EEEvvEEEEvNT_6ParamsE)
        /*0008*/ 	.word	0x00000079


	//----- nvinfo : EIATTR_FRAME_SIZE
	.align		4
.L_19:
        /*000c*/ 	.byte	0x04, 0x11
        /*000e*/ 	.short	(.L_21 - .L_20)
	.align		4
.L_20:
        /*0010*/ 	.word	index@($__internal_2_$__cuda_sm10x_tcgen05_guardrail_trap_unallocated_columns_being_dealloced)
        /*0014*/ 	.word	0x00000008


	//----- nvinfo : EIATTR_FRAME_SIZE
	.align		4
.L_21:
        /*0018*/ 	.byte	0x04, 0x11
        /*001a*/ 	.short	(.L_23 - .L_22)
	.align		4
.L_22:
        /*001c*/ 	.word	index@($__internal_1_$__cuda_sm10x_tcgen05_guardrail_trap_phase_invalid_during_alloc)
        /*0020*/ 	.word	0x00000008


	//----- nvinfo : EIATTR_FRAME_SIZE
	.align		4
.L_23:
        /*0024*/ 	.byte	0x04, 0x11
        /*0026*/ 	.short	(.L_25 - .L_24)
	.align		4
.L_24:
        /*0028*/ 	.word	index@($__internal_0_$__cuda_sm10x_tcgen05_guardrail_trap_col_being_dealloced_not_returned_by_alloc)
        /*002c*/ 	.word	0x00000008


	//----- nvinfo : EIATTR_FRAME_SIZE
	.align		4
.L_25:
        /*0030*/ 	.byte	0x04, 0x11
        /*0032*/ 	.short	(.L_27 - .L_26)
	.align		4
.L_26:
        /*0034*/ 	.word	index@(_ZN7cutlass13device_kernelINS_4conv6kernel13ConvUniversalINS1_16ConvProblemShapeILNS1_8OperatorE1ELi2EEENS1_10collective14CollectiveConvINS1_47MainloopSm100TmaUmmaWarpSpecializedImplicitGemmILS5_1ELi26ELi2ELi1ELi2EN4cute5tupleIJNSA_1CILi2EEENSC_ILi1EEESE_EEEEENSB_IJNSC_ILi128EEESH_NSB_IJNSC_ILi64EEEEEEEEENS_12float_e4m3_tESL_NSA_8TiledMMAINSA_8MMA_AtomIJNSA_10MMA_TraitsINSA_25SM100_MMA_F8F6F4_2x1SM_SSEJSL_SL_fSH_SH_NSA_17integral_constantINSA_4UMMA5MajorELSS_0EEENSQ_ISS_LSS_1EEENSQ_INSR_7ScaleInELSV_0EEESW_EEEEEENSA_6LayoutINSB_IJSE_SE_SE_EEENSB_IJNSC_ILi0EEES11_S11_EEEEENSB_IJNSA_10UnderscoreES14_S14_EEEEENS7_6detail27Sm100ImplicitGemmTileTraitsINSA_25SM100_TMA_2SM_LOAD_IM2COLENSA_14ComposedLayoutINSA_7SwizzleILi2ELi4ELi3EEENSA_18smem_ptr_flag_bitsILi8EEENSZ_INSB_IJNSC_ILi8EEESI_EEENSB_IJSI_SE_EEEEEEEvEENS18_INSA_18SM100_TMA_2SM_LOADENS1A_IS1C_S1E_NSZ_INSB_IJSI_S1F_EEENSB_IJSE_SI_EEEEEEEvEEEENS_8epilogue10collective18CollectiveEpilogueINS1S_23Sm100TmaWarpSpecializedILi2ELi2ELi32ELb0ELb0EEEJNSB_IJSI_SH_SJ_EEENSB_IJNSZ_ISI_SE_EENSZ_INSB_IJNSC_ILi32EEESD_EEES1N_EEEEESL_NSB_IJNSB_IJlllEEESE_S11_EEESL_S24_NS1S_6fusion15FusionCallbacksIS1W_NS25_17LinearCombinationISL_fSL_fLNS_15FloatRoundStyleE2EEES1X_S22_JEEENSA_5SM1004TMEM4LOAD26SM100_TMEM_LOAD_32dp32b32xENSA_20SM90_TMA_LOAD_IM2COLENS1A_INS1B_ILi1ELi4ELi3EEES1E_NSZ_INSB_IJS1F_S1Z_EEENSB_IJS1Z_SE_EEEEEEENSA_39AutoVectorizingCopyWithAssumedAlignmentILi128EEENSA_21SM90_TMA_STORE_IM2COLES2K_S2M_S2M_EEEvvEEEEvNT_6ParamsE)
        /*0038*/ 	.word	0x00000008


	//----- nvinfo : EIATTR_MIN_STACK_SIZE
	.align		4
.L_27:
        /*003c*/ 	.byte	0x04, 0x12
        /*003e*/ 	.short	(.L_29 - .L_28)
	.align		4
.L_28:
        /*0040*/ 	.word	index@(_ZN7cutlass13device_kernelINS_4conv6kernel13ConvUniversalINS1_16ConvProblemShapeILNS1_8OperatorE1ELi2EEENS1_10collective14CollectiveConvINS1_47MainloopSm100TmaUmmaWarpSpecializedImplicitGemmILS5_1ELi26ELi2ELi1ELi2EN4cute5tupleIJNSA_1CILi2EEENSC_ILi1EEESE_EEEEENSB_IJNSC_ILi128EEESH_NSB_IJNSC_ILi64EEEEEEEEENS_12float_e4m3_tESL_NSA_8TiledMMAINSA_8MMA_AtomIJNSA_10MMA_TraitsINSA_25SM100_MMA_F8F6F4_2x1SM_SSEJSL_SL_fSH_SH_NSA_17integral_constantINSA_4UMMA5MajorELSS_0EEENSQ_ISS_LSS_1EEENSQ_INSR_7ScaleInELSV_0EEESW_EEEEEENSA_6LayoutINSB_IJSE_SE_SE_EEENSB_IJNSC_ILi0EEES11_S11_EEEEENSB_IJNSA_10UnderscoreES14_S14_EEEEENS7_6detail27Sm100ImplicitGemmTileTraitsINSA_25SM100_TMA_2SM_LOAD_IM2COLENSA_14ComposedLayoutINSA_7SwizzleILi2ELi4ELi3EEENSA_18smem_ptr_flag_bitsILi8EEENSZ_INSB_IJNSC_ILi8EEESI_EEENSB_IJSI_SE_EEEEEEEvEENS18_INSA_18SM100_TMA_2SM_LOADENS1A_IS1C_S1E_NSZ_INSB_IJSI_S1F_EEENSB_IJSE_SI_EEEEEEEvEEEENS_8epilogue10collective18CollectiveEpilogueINS1S_23Sm100TmaWarpSpecializedILi2ELi2ELi32ELb0ELb0EEEJNSB_IJSI_SH_SJ_EEENSB_IJNSZ_ISI_SE_EENSZ_INSB_IJNSC_ILi32EEESD_EEES1N_EEEEESL_NSB_IJNSB_IJlllEEESE_S11_EEESL_S24_NS1S_6fusion15FusionCallbacksIS1W_NS25_17LinearCombinationISL_fSL_fLNS_15FloatRoundStyleE2EEES1X_S22_JEEENSA_5SM1004TMEM4LOAD26SM100_TMEM_LOAD_32dp32b32xENSA_20SM90_TMA_LOAD_IM2COLENS1A_INS1B_ILi1ELi4ELi3EEES1E_NSZ_INSB_IJS1F_S1Z_EEENSB_IJS1Z_SE_EEEEEEENSA_39AutoVectorizingCopyWithAssumedAlignmentILi128EEENSA_21SM90_TMA_STORE_IM2COLES2K_S2M_S2M_EEEvvEEEEvNT_6ParamsE)
        /*0044*/ 	.word	0x00000008
.L_29:


//--------------------- .nv.compat                --------------------------
	.section	.nv.compat,"",@"SHT_CUDA_COMPAT_INFO"
	.align	4
        /*0000*/ 	.byte	0x02, 0x09, 0x01, 0x00, 0x02, 0x02, 0x02, 0x00, 0x02, 0x05, 0x05, 0x00, 0x03, 0x07, 0x01, 0x01
        /*0010*/ 	.byte	0x02, 0x03, 0x01, 0x00, 0x02, 0x06, 0x01, 0x00, 0x04, 0x0b, 0x08, 0x00, 0x09, 0x00, 0x00, 0x00
        /*0020*/ 	.byte	0x00, 0x00, 0x00, 0x00


//--------------------- .nv.info._ZN7cutlass13device_kernelINS_4conv6kernel13ConvUniversalINS1_16ConvProblemShapeILNS1_8OperatorE1ELi2EEENS1_10collective14CollectiveConvINS1_47MainloopSm100TmaUmmaWarpSpecializedImplicitGemmILS5_1ELi26ELi2ELi1ELi2EN4cute5tupleIJNSA_1CILi2EEENSC_ILi1EEESE_EEEEENSB_IJNSC_ILi128EEESH_NSB_IJNSC_ILi64EEEEEEEEENS_12float_e4m3_tESL_NSA_8TiledMMAINSA_8MMA_AtomIJNSA_10MMA_TraitsINSA_25SM100_MMA_F8F6F4_2x1SM_SSEJSL_SL_fSH_SH_NSA_17integral_constantINSA_4UMMA5MajorELSS_0EEENSQ_ISS_LSS_1EEENSQ_INSR_7ScaleInELSV_0EEESW_EEEEEENSA_6LayoutINSB_IJSE_SE_SE_EEENSB_IJNSC_ILi0EEES11_S11_EEEEENSB_IJNSA_10UnderscoreES14_S14_EEEEENS7_6detail27Sm100ImplicitGemmTileTraitsINSA_25SM100_TMA_2SM_LOAD_IM2COLENSA_14ComposedLayoutINSA_7SwizzleILi2ELi4ELi3EEENSA_18smem_ptr_flag_bitsILi8EEENSZ_INSB_IJNSC_ILi8EEESI_EEENSB_IJSI_SE_EEEEEEEvEENS18_INSA_18SM100_TMA_2SM_LOADENS1A_IS1C_S1E_NSZ_INSB_IJSI_S1F_EEENSB_IJSE_SI_EEEEEEEvEEEENS_8epilogue10collective18CollectiveEpilogueINS1S_23Sm100TmaWarpSpecializedILi2ELi2ELi32ELb0ELb0EEEJNSB_IJSI_SH_SJ_EEENSB_IJNSZ_ISI_SE_EENSZ_INSB_IJNSC_ILi32EEESD_EEES1N_EEEEESL_NSB_IJNSB_IJlllEEESE_S11_EEESL_S24_NS1S_6fusion15FusionCallbacksIS1W_NS25_17LinearCombinationISL_fSL_fLNS_15FloatRoundStyleE2EEES1X_S22_JEEENSA_5SM1004TMEM4LOAD26SM100_TMEM_LOAD_32dp32b32xENSA_20SM90_TMA_LOAD_IM2COLENS1A_INS1B_ILi1ELi4ELi3EEES1E_NSZ_INSB_IJS1F_S1Z_EEENSB_IJS1Z_SE_EEEEEEENSA_39AutoVectorizingCopyWithAssumedAlignmentILi128EEENSA_21SM90_TMA_STORE_IM2COLES2K_S2M_S2M_EEEvvEEEEvNT_6ParamsE --------------------------
	.section	.nv.info._ZN7cutlass13device_kernelINS_4conv6kernel13ConvUniversalINS1_16ConvProblemShapeILNS1_8OperatorE1ELi2EEENS1_10collective14CollectiveConvINS1_47MainloopSm100TmaUmmaWarpSpecializedImplicitGemmILS5_1ELi26ELi2ELi1ELi2EN4cute5tupleIJNSA_1CILi2EEENSC_ILi1EEESE_EEEEENSB_IJNSC_ILi128EEESH_NSB_IJNSC_ILi64EEEEEEEEENS_12float_e4m3_tESL_NSA_8TiledMMAINSA_8MMA_AtomIJNSA_10MMA_TraitsINSA_25SM100_MMA_F8F6F4_2x1SM_SSEJSL_SL_fSH_SH_NSA_17integral_constantINSA_4UMMA5MajorELSS_0EEENSQ_ISS_LSS_1EEENSQ_INSR_7ScaleInELSV_0EEESW_EEEEEENSA_6LayoutINSB_IJSE_SE_SE_EEENSB_IJNSC_ILi0EEES11_S11_EEEEENSB_IJNSA_10UnderscoreES14_S14_EEEEENS7_6detail27Sm100ImplicitGemmTileTraitsINSA_25SM100_TMA_2SM_LOAD_IM2COLENSA_14ComposedLayoutINSA_7SwizzleILi2ELi4ELi3EEENSA_18smem_ptr_flag_bitsILi8EEENSZ_INSB_IJNSC_ILi8EEESI_EEENSB_IJSI_SE_EEEEEEEvEENS18_INSA_18SM100_TMA_2SM_LOADENS1A_IS1C_S1E_NSZ_INSB_IJSI_S1F_EEENSB_IJSE_SI_EEEEEEEvEEEENS_8epilogue10collective18CollectiveEpilogueINS1S_23Sm100TmaWarpSpecializedILi2ELi2ELi32ELb0ELb0EEEJNSB_IJSI_SH_SJ_EEENSB_IJNSZ_ISI_SE_EENSZ_INSB_IJNSC_ILi32EEESD_EEES1N_EEEEESL_NSB_IJNSB_IJlllEEESE_S11_EEESL_S24_NS1S_6fusion15FusionCallbacksIS1W_NS25_17LinearCombinationISL_fSL_fLNS_15FloatRoundStyleE2EEES1X_S22_JEEENSA_5SM1004TMEM4LOAD26SM100_TMEM_LOAD_32dp32b32xENSA_20SM90_TMA_LOAD_IM2COLENS1A_INS1B_ILi1ELi4ELi3EEES1E_NSZ_INSB_IJS1F_S1Z_EEENSB_IJS1Z_SE_EEEEEEENSA_39AutoVectorizingCopyWithAssumedAlignmentILi128EEENSA_21SM90_TMA_STORE_IM2COLES2K_S2M_S2M_EEEvvEEEEvNT_6ParamsE,"",@"SHT_CUDA_INFO"
	.sectionflags	@""
	.align	4


	//----- nvinfo : EIATTR_CUDA_API_VERSION
	.align		4
        /*0000*/ 	.byte	0x04, 0x37
        /*0002*/ 	.short	(.L_31 - .L_30)
.L_30:
        /*0004*/ 	.word	0x00000082


	//----- nvinfo : EIATTR_KPARAM_INFO
	.align		4
.L_31:
        /*0008*/ 	.byte	0x04, 0x17
        /*000a*/ 	.short	(.L_33 - .L_32)
.L_32:
        /*000c*/ 	.word	0x00000000
        /*0010*/ 	.short	0x0000
        /*0012*/ 	.short	0x0000
        /*0014*/ 	.byte	0x00, 0xf0, 0x01, 0x20


	//----- nvinfo : EIATTR_AT_ENTRY_FRAGMENTS
	.align		4
.L_33:
        /*0018*/ 	.byte	0x04, 0x4f
        /*001a*/ 	.short	(.L_35 - .L_34)


	//   ....[0]....
.L_34:
        /*001c*/ 	.word	0x00000007


	//----- nvinfo : EIATTR_RESERVED_SMEM_USED
	.align		4
.L_35:
        /*0020*/ 	.byte	0x01, 0x41
	.zero		2


	//----- nvinfo : EIATTR_SPARSE_MMA_MASK
	.align		4
        /*0024*/ 	.byte	0x03, 0x50
        /*0026*/ 	.short	0x0000


	//----- nvinfo : EIATTR_TCGEN05_2CTA_USED
	.align		4
        /*0028*/ 	.byte	0x01, 0x52
	.zero		2


	//----- nvinfo : EIATTR_MAXREG_COUNT
	.align		4
        /*002c*/ 	.byte	0x03, 0x1b
        /*002e*/ 	.short	0x00ff


	//----- nvinfo : EIATTR_NUM_BARRIERS
	.align		4
        /*0030*/ 	.byte	0x02, 0x4c
        /*0032*/ 	.byte	0x07
	.zero		1


	//----- nvinfo : EIATTR_EXTERNS
	.align		4
        /*0034*/ 	.byte	0x04, 0x0f
        /*0036*/ 	.short	(.L_37 - .L_36)


	//   ....[0]....
	.align		4
.L_36:
        /*0038*/ 	.word	index@(__assertfail)


	//----- nvinfo : EIATTR_MERCURY_ISA_VERSION
	.align		4
.L_37:
        /*003c*/ 	.byte	0x03, 0x5f
        /*003e*/ 	.short	0x0101


	//----- nvinfo : EIATTR_INT_WARP_WIDE_INSTR_OFFSETS
	.align		4
        /*0040*/ 	.byte	0x04, 0x31
        /*0042*/ 	.short	(.L_39 - .L_38)


	//   ....[0]....
.L_38:
        /*0044*/ 	.word	0x00000ea0


	//   ....[1]....
        /*0048*/ 	.word	0x00000f40


	//   ....[2]....
        /*004c*/ 	.word	0x00005040


	//   ....[3]....
        /*0050*/ 	.word	0x00005060


	//   ....[4]....
        /*0054*/ 	.word	0x00005090


	//   ....[5]....
        /*0058*/ 	.word	0x00005d00


	//   ....[6]....
        /*005c*/ 	.word	0x00005de0


	//   ....[7]....
        /*0060*/ 	.word	0x00005e70


	//   ....[8]....
        /*0064*/ 	.word	0x00005f60


	//   ....[9]....
        /*0068*/ 	.word	0x00006080


	//   ....[10]....
        /*006c*/ 	.word	0x000060c0


	//----- nvinfo : EIATTR_COOP_GROUP_MASK_REGIDS
	.align		4
.L_39:
        /*0070*/ 	.byte	0x04, 0x29
        /*0072*/ 	.short	(.L_41 - .L_40)


	//   ....[0]....
.L_40:
        /*0074*/ 	.word	0xffffffff


	//   ....[1]....
        /*0078*/ 	.word	0xffffffff


	//   ....[2]....
        /*007c*/ 	.word	0xffffffff


	//   ....[3]....
        /*0080*/ 	.word	0xffffffff


	//   ....[4]....
        /*0084*/ 	.word	0xffffffff


	//   ....[5]....
        /*0088*/ 	.word	0xffffffff


	//   ....[6]....
        /*008c*/ 	.word	0xffffffff


	//   ....[7]....
        /*0090*/ 	.word	0xffffffff


	//   ....[8]....
        /*0094*/ 	.word	0xffffffff


	//   ....[9]....
        /*0098*/ 	.word	0xffffffff


	//   ....[10]....
        /*009c*/ 	.word	0xffffffff


	//   ....[11]....
        /*00a0*/ 	.word	0xffffffff


	//   ....[12]....
        /*00a4*/ 	.word	0xffffffff


	//----- nvinfo : EIATTR_COOP_GROUP_INSTR_OFFSETS
	.align		4
.L_41:
        /*00a8*/ 	.byte	0x04, 0x28
        /*00aa*/ 	.short	(.L_43 - .L_42)


	//   ....[0]....
.L_42:
        /*00ac*/ 	.word	0x000000d0


	//   ....[1]....
        /*00b0*/ 	.word	0x00000540


	//   ....[2]....
        /*00b4*/ 	.word	0x000009c0


	//   ....[3]....
        /*00b8*/ 	.word	0x00000b10


	//   ....[4]....
        /*00bc*/ 	.word	0x00000c00


	//   ....[5]....
        /*00c0*/ 	.word	0x00000d40


	//   ....[6]....
        /*00c4*/ 	.word	0x00000fc0


	//   ....[7]....
        /*00c8*/ 	.word	0x00002640


	//   ....[8]....
        /*00cc*/ 	.word	0x00004020


	//   ....[9]....
        /*00d0*/ 	.word	0x000044f0


	//   ....[10]....
        /*00d4*/ 	.word	0x00004520


	//   ....[11]....
        /*00d8*/ 	.word	0x00004f60


	//   ....[12]....
        /*00dc*/ 	.word	0x00005160


	//----- nvinfo : EIATTR_VRC_CTA_INIT_COUNT
	.align		4
.L_43:
        /*00e0*/ 	.byte	0x02, 0x4a
        /*00e2*/ 	.byte	0x80
	.zero		1


	//----- nvinfo : EIATTR_SYSCALL_OFFSETS
	.align		4
        /*00e4*/ 	.byte	0x04, 0x46
        /*00e6*/ 	.short	(.L_45 - .L_44)


	//   ....[0]....
.L_44:
        /*00e8*/ 	.word	0x00006c30


	//   ....[1]....
        /*00ec*/ 	.word	0x00006d70


	//   ....[2]....
        /*00f0*/ 	.word	0x000076f0


	//   ....[3]....
        /*00f4*/ 	.word	0x00008520


	//----- nvinfo : EIATTR_MBARRIER_INSTR_OFFSETS
	.align		4
.L_45:
        /*00f8*/ 	.byte	0x04, 0x39
        /*00fa*/ 	.short	(.L_47 - .L_46)


	//   ....[0]....
.L_46:
        /*00fc*/ 	.word	0x00000660
        /*0100*/ 	.word	0x000000ff
        /*0104*/ 	.word	0x00000000
        /*0108*/ 	.short	0x0100
        /*010a*/ 	.byte	0x04
	.zero		1


	//   ....[1]....
        /*010c*/ 	.word	0x00000670
        /*0110*/ 	.word	0x000000ff
        /*0114*/ 	.word	0x000000d0
        /*0118*/ 	.short	0x0100
        /*011a*/ 	.byte	0x04
	.zero		1


	//   ....[2]....
        /*011c*/ 	.word	0x00000680
        /*0120*/ 	.word	0x000000ff
        /*0124*/ 	.word	0x00000008
        /*0128*/ 	.short	0x0100
        /*012a*/ 	.byte	0x04
	.zero		1


	//   ....[3]....
        /*012c*/ 	.word	0x00000690
        /*0130*/ 	.word	0x000000ff
        /*0134*/ 	.word	0x000000d8
        /*0138*/ 	.short	0x0100
        /*013a*/ 	.byte	0x04
	.zero		1


	//   ....[4]....
        /*013c*/ 	.word	0x000006a0
        /*0140*/ 	.word	0x000000ff
        /*0144*/ 	.word	0x00000010
        /*0148*/ 	.short	0x0100
        /*014a*/ 	.byte	0x04
	.zero		1


	//   ....[5]....
        /*014c*/ 	.word	0x000006b0
        /*0150*/ 	.word	0x000000ff
        /*0154*/ 	.word	0x000000e0
        /*0158*/ 	.short	0x0100
        /*015a*/ 	.byte	0x04
	.zero		1


	//   ....[6]....
        /*015c*/ 	.word	0x000006c0
        /*0160*/ 	.word	0x000000ff
        /*0164*/ 	.word	0x00000018
        /*0168*/ 	.short	0x0100
        /*016a*/ 	.byte	0x04
	.zero		1


	//   ....[7]....
        /*016c*/ 	.word	0x000006d0
        /*0170*/ 	.word	0x000000ff
        /*0174*/ 	.word	0x000000e8
        /*0178*/ 	.short	0x0100
        /*017a*/ 	.byte	0x04
	.zero		1


	//   ....[8]....
        /*017c*/ 	.word	0x000006e0
        /*0180*/ 	.word	0x000000ff
        /*0184*/ 	.word	0x00000020
        /*0188*/ 	.short	0x0100
        /*018a*/ 	.byte	0x04
	.zero		1


	//   ....[9]....
        /*018c*/ 	.word	0x000006f0
        /*0190*/ 	.word	0x000000ff
        /*0194*/ 	.word	0x000000f0
        /*0198*/ 	.short	0x0100
        /*019a*/ 	.byte	0x04
	.zero		1


	//   ....[10]....
        /*019c*/ 	.word	0x00000700
        /*01a0*/ 	.word	0x000000ff
        /*01a4*/ 	.word	0x00000028
        /*01a8*/ 	.short	0x0100
        /*01aa*/ 	.byte	0x04
	.zero		1


	//   ....[11]....
        /*01ac*/ 	.word	0x00000710
        /*01b0*/ 	.word	0x000000ff
        /*01b4*/ 	.word	0x000000f8
        /*01b8*/ 	.short	0x0100
        /*01ba*/ 	.byte	0x04
	.zero		1


	//   ....[12]....
        /*01bc*/ 	.word	0x00000720
        /*01c0*/ 	.word	0x000000ff
        /*01c4*/ 	.word	0x00000030
        /*01c8*/ 	.short	0x0100
        /*01ca*/ 	.byte	0x04
	.zero		1


	//   ....[13]....
        /*01cc*/ 	.word	0x00000730
        /*01d0*/ 	.word	0x000000ff
        /*01d4*/ 	.word	0x00000100
        /*01d8*/ 	.short	0x0100
        /*01da*/ 	.byte	0x04
	.zero		1


	//   ....[14]....
        /*01dc*/ 	.word	0x00000740
        /*01e0*/ 	.word	0x000000ff
        /*01e4*/ 	.word	0x00000038
        /*01e8*/ 	.short	0x0100
        /*01ea*/ 	.byte	0x04
	.zero		1


	//   ....[15]....
        /*01ec*/ 	.word	0x00000750
        /*01f0*/ 	.word	0x000000ff
        /*01f4*/ 	.word	0x00000108
        /*01f8*/ 	.short	0x0100
        /*01fa*/ 	.byte	0x04
	.zero		1


	//   ....[16]....
        /*01fc*/ 	.word	0x00000760
        /*0200*/ 	.word	0x000000ff
        /*0204*/ 	.word	0x00000040
        /*0208*/ 	.short	0x0100
        /*020a*/ 	.byte	0x04
	.zero		1


	//   ....[17]....
        /*020c*/ 	.word	0x00000770
        /*0210*/ 	.word	0x000000ff
        /*0214*/ 	.word	0x00000110
        /*0218*/ 	.short	0x0100
        /*021a*/ 	.byte	0x04
	.zero		1


	//   ....[18]....
        /*021c*/ 	.word	0x00000780
        /*0220*/ 	.word	0x000000ff
        /*0224*/ 	.word	0x00000048
        /*0228*/ 	.short	0x0100
        /*022a*/ 	.byte	0x04
	.zero		1


	//   ....[19]....
        /*022c*/ 	.word	0x00000790
        /*0230*/ 	.word	0x000000ff
        /*0234*/ 	.word	0x00000118
        /*0238*/ 	.short	0x0100
        /*023a*/ 	.byte	0x04
	.zero		1


	//   ....[20]....
        /*023c*/ 	.word	0x000007a0
        /*0240*/ 	.word	0x000000ff
        /*0244*/ 	.word	0x00000050
        /*0248*/ 	.short	0x0100
        /*024a*/ 	.byte	0x04
	.zero		1


	//   ....[21]....
        /*024c*/ 	.word	0x000007b0
        /*0250*/ 	.word	0x000000ff
        /*0254*/ 	.word	0x00000120
        /*0258*/ 	.short	0x0100
        /*025a*/ 	.byte	0x04
	.zero		1


	//   ....[22]....
        /*025c*/ 	.word	0x000007c0
        /*0260*/ 	.word	0x000000ff
        /*0264*/ 	.word	0x00000058
        /*0268*/ 	.short	0x0100
        /*026a*/ 	.byte	0x04
	.zero		1


	//   ....[23]....
        /*026c*/ 	.word	0x000007d0
        /*0270*/ 	.word	0x000000ff
        /*0274*/ 	.word	0x00000128
        /*0278*/ 	.short	0x0100
        /*027a*/ 	.byte	0x04
	.zero		1


	//   ....[24]....
        /*027c*/ 	.word	0x000007e0
        /*0280*/ 	.word	0x000000ff
        /*0284*/ 	.word	0x00000060
        /*0288*/ 	.short	0x0100
        /*028a*/ 	.byte	0x04
	.zero		1


	//   ....[25]....
        /*028c*/ 	.word	0x000007f0
        /*0290*/ 	.word	0x000000ff
        /*0294*/ 	.word	0x00000130
        /*0298*/ 	.short	0x0100
        /*029a*/ 	.byte	0x04
	.zero		1


	//   ....[26]....
        /*029c*/ 	.word	0x00000800
        /*02a0*/ 	.word	0x000000ff
        /*02a4*/ 	.word	0x00000068
        /*02a8*/ 	.short	0x0100
        /*02aa*/ 	.byte	0x04
	.zero		1


	//   ....[27]....
        /*02ac*/ 	.word	0x00000810
        /*02b0*/ 	.word	0x000000ff
        /*02b4*/ 	.word	0x00000138
        /*02b8*/ 	.short	0x0100
        /*02ba*/ 	.byte	0x04
	.zero		1


	//   ....[28]....
        /*02bc*/ 	.word	0x00000820
        /*02c0*/ 	.word	0x000000ff
        /*02c4*/ 	.word	0x00000070
        /*02c8*/ 	.short	0x0100
        /*02ca*/ 	.byte	0x04
	.zero		1


	//   ....[29]....
        /*02cc*/ 	.word	0x00000830
        /*02d0*/ 	.word	0x000000ff
        /*02d4*/ 	.word	0x00000140
        /*02d8*/ 	.short	0x0100
        /*02da*/ 	.byte	0x04
	.zero		1


	//   ....[30]....
        /*02dc*/ 	.word	0x00000840
        /*02e0*/ 	.word	0x000000ff
        /*02e4*/ 	.word	0x00000078
        /*02e8*/ 	.short	0x0100
        /*02ea*/ 	.byte	0x04
	.zero		1


	//   ....[31]....
        /*02ec*/ 	.word	0x00000850
        /*02f0*/ 	.word	0x000000ff
        /*02f4*/ 	.word	0x00000148
        /*02f8*/ 	.short	0x0100
        /*02fa*/ 	.byte	0x04
	.zero		1


	//   ....[32]....
        /*02fc*/ 	.word	0x00000860
        /*0300*/ 	.word	0x000000ff
        /*0304*/ 	.word	0x00000080
        /*0308*/ 	.short	0x0100
        /*030a*/ 	.byte	0x04
	.zero		1


	//   ....[33]....
        /*030c*/ 	.word	0x00000870
        /*0310*/ 	.word	0x000000ff
        /*0314*/ 	.word	0x00000150
        /*0318*/ 	.short	0x0100
        /*031a*/ 	.byte	0x04
	.zero		1


	//   ....[34]....
        /*031c*/ 	.word	0x00000880
        /*0320*/ 	.word	0x000000ff
        /*0324*/ 	.word	0x00000088
        /*0328*/ 	.short	0x0100
        /*032a*/ 	.byte	0x04
	.zero		1


	//   ....[35]....
        /*032c*/ 	.word	0x00000890
        /*0330*/ 	.word	0x000000ff
        /*0334*/ 	.word	0x00000158
        /*0338*/ 	.short	0x0100
        /*033a*/ 	.byte	0x04
	.zero		1


	//   ....[36]....
        /*033c*/ 	.word	0x000008a0
        /*0340*/ 	.word	0x000000ff
        /*0344*/ 	.word	0x00000090
        /*0348*/ 	.short	0x0100
        /*034a*/ 	.byte	0x04
	.zero		1


	//   ....[37]....
        /*034c*/ 	.word	0x000008b0
        /*0350*/ 	.word	0x000000ff
        /*0354*/ 	.word	0x00000160
        /*0358*/ 	.short	0x0100
        /*035a*/ 	.byte	0x04
	.zero		1


	//   ....[38]....
        /*035c*/ 	.word	0x000008c0
        /*0360*/ 	.word	0x000000ff
        /*0364*/ 	.word	0x00000098
        /*0368*/ 	.short	0x0100
        /*036a*/ 	.byte	0x04
	.zero		1


	//   ....[39]....
        /*036c*/ 	.word	0x000008d0
        /*0370*/ 	.word	0x000000ff
        /*0374*/ 	.word	0x00000168
        /*0378*/ 	.short	0x0100
        /*037a*/ 	.byte	0x04
	.zero		1


	//   ....[40]....
        /*037c*/ 	.word	0x000008e0
        /*0380*/ 	.word	0x000000ff
        /*0384*/ 	.word	0x000000a0
        /*0388*/ 	.short	0x0100
        /*038a*/ 	.byte	0x04
	.zero		1


	//   ....[41]....
        /*038c*/ 	.word	0x000008f0
        /*0390*/ 	.word	0x000000ff
        /*0394*/ 	.word	0x00000170
        /*0398*/ 	.short	0x0100
        /*039a*/ 	.byte	0x04
	.zero		1


	//   ....[42]....
        /*039c*/ 	.word	0x00000900
        /*03a0*/ 	.word	0x000000ff
        /*03a4*/ 	.word	0x000000a8
        /*03a8*/ 	.short	0x0100
        /*03aa*/ 	.byte	0x04
	.zero		1


	//   ....[43]....
        /*03ac*/ 	.word	0x00000910
        /*03b0*/ 	.word	0x000000ff
        /*03b4*/ 	.word	0x00000178
        /*03b8*/ 	.short	0x0100
        /*03ba*/ 	.byte	0x04
	.zero		1


	//   ....[44]....
        /*03bc*/ 	.word	0x00000920
        /*03c0*/ 	.word	0x000000ff
        /*03c4*/ 	.word	0x000000b0
        /*03c8*/ 	.short	0x0100
        /*03ca*/ 	.byte	0x04
	.zero		1


	//   ....[45]....
        /*03cc*/ 	.word	0x00000930
        /*03d0*/ 	.word	0x000000ff
        /*03d4*/ 	.word	0x00000180
        /*03d8*/ 	.short	0x0100
        /*03da*/ 	.byte	0x04
	.zero		1


	//   ....[46]....
        /*03dc*/ 	.word	0x00000940
        /*03e0*/ 	.word	0x000000ff
        /*03e4*/ 	.word	0x000000b8
        /*03e8*/ 	.short	0x0100
        /*03ea*/ 	.byte	0x04
	.zero		1


	//   ....[47]....
        /*03ec*/ 	.word	0x00000950
        /*03f0*/ 	.word	0x000000ff
        /*03f4*/ 	.word	0x00000188
        /*03f8*/ 	.short	0x0100
        /*03fa*/ 	.byte	0x04
	.zero		1


	//   ....[48]....
        /*03fc*/ 	.word	0x00000960
        /*0400*/ 	.word	0x000000ff
        /*0404*/ 	.word	0x000000c0
        /*0408*/ 	.short	0x0100
        /*040a*/ 	.byte	0x04
	.zero		1


	//   ....[49]....
        /*040c*/ 	.word	0x00000970
        /*0410*/ 	.word	0x000000ff
        /*0414*/ 	.word	0x00000190
        /*0418*/ 	.short	0x0100
        /*041a*/ 	.byte	0x04
	.zero		1


	//   ....[50]....
        /*041c*/ 	.word	0x00000980
        /*0420*/ 	.word	0x000000ff
        /*0424*/ 	.word	0x000000c8
        /*0428*/ 	.short	0x0100
        /*042a*/ 	.byte	0x04
	.zero		1


	//   ....[51]....
        /*042c*/ 	.word	0x00000990
        /*0430*/ 	.word	0x000000ff
        /*0434*/ 	.word	0x00000198
        /*0438*/ 	.short	0x0100
        /*043a*/ 	.byte	0x04
	.zero		1


	//   ....[52]....
        /*043c*/ 	.word	0x00000ac0
        /*0440*/ 	.word	0x000000ff
        /*0444*/ 	.word	0x000001a0
        /*0448*/ 	.short	0x0100
        /*044a*/ 	.byte	0x04
	.zero		1


	//   ....[53]....
        /*044c*/ 	.word	0x00000ad0
        /*0450*/ 	.word	0x000000ff
        /*0454*/ 	.word	0x000001b0
        /*0458*/ 	.short	0x0100
        /*045a*/ 	.byte	0x04
	.zero		1


	//   ....[54]....
        /*045c*/ 	.word	0x00000ae0
        /*0460*/ 	.word	0x000000ff
        /*0464*/ 	.word	0x000001a8
        /*0468*/ 	.short	0x0100
        /*046a*/ 	.byte	0x04
	.zero		1


	//   ....[55]....
        /*046c*/ 	.word	0x00000af0
        /*0470*/ 	.word	0x000000ff
        /*0474*/ 	.word	0x000001b8
        /*0478*/ 	.short	0x0100
        /*047a*/ 	.byte	0x04
	.zero		1


	//   ....[56]....
        /*047c*/ 	.word	0x00000bd0
        /*0480*/ 	.word	0x000000ff
        /*0484*/ 	.word	0x000001c0
        /*0488*/ 	.short	0x0100
        /*048a*/ 	.byte	0x04
	.zero		1


	//   ....[57]....
        /*048c*/ 	.word	0x00000be0
        /*0490*/ 	.word	0x000000ff
        /*0494*/ 	.word	0x000001c8
        /*0498*/ 	.short	0x0100
        /*049a*/ 	.byte	0x04
	.zero		1


	//   ....[58]....
        /*049c*/ 	.word	0x00000d10
        /*04a0*/ 	.word	0x000000ff
        /*04a4*/ 	.word	0x000001d0
        /*04a8*/ 	.short	0x0100
        /*04aa*/ 	.byte	0x06
	.zero		1


	//   ....[59]....
        /*04ac*/ 	.word	0x00000d20
        /*04b0*/ 	.word	0x000000ff
        /*04b4*/ 	.word	0x000001d8
        /*04b8*/ 	.short	0x0100
        /*04ba*/ 	.byte	0x06
	.zero		1


	//   ....[60]....
        /*04bc*/ 	.word	0x00000e50
        /*04c0*/ 	.word	0x000000ff
        /*04c4*/ 	.word	0x000001e0
        /*04c8*/ 	.short	0x0100
        /*04ca*/ 	.byte	0x04
	.zero		1


	//   ....[61]....
        /*04cc*/ 	.word	0x00000e60
        /*04d0*/ 	.word	0x000000ff
        /*04d4*/ 	.word	0x000001f0
        /*04d8*/ 	.short	0x0100
        /*04da*/ 	.byte	0x04
	.zero		1


	//   ....[62]....
        /*04dc*/ 	.word	0x00000e70
        /*04e0*/ 	.word	0x000000ff
        /*04e4*/ 	.word	0x000001e8
        /*04e8*/ 	.short	0x0100
        /*04ea*/ 	.byte	0x04
	.zero		1


	//   ....[63]....
        /*04ec*/ 	.word	0x00000e80
        /*04f0*/ 	.word	0x000000ff
        /*04f4*/ 	.word	0x000001f8
        /*04f8*/ 	.short	0x0100
        /*04fa*/ 	.byte	0x04
	.zero		1


	//   ....[64]....
        /*04fc*/ 	.word	0x00000f80
        /*0500*/ 	.word	0x000000ff
        /*0504*/ 	.word	0x00000200
        /*0508*/ 	.short	0x0100
        /*050a*/ 	.byte	0x06
	.zero		1


	//   ....[65]....
        /*050c*/ 	.word	0x00001aa0
        /*0510*/ 	.word	0x000000ff
        /*0514*/ 	.word	0x000000d0
        /*0518*/ 	.short	0x010a
        /*051a*/ 	.byte	0x04
	.zero		1


	//   ....[66]....
        /*051c*/ 	.word	0x00001d10
        /*0520*/ 	.word	0x000000ff
        /*0524*/ 	.word	0x000000d0
        /*0528*/ 	.short	0x010a
        /*052a*/ 	.byte	0x11
	.zero		1


	//   ....[67]....
        /*052c*/ 	.word	0x00001ec0
        /*0530*/ 	.word	0x000000ff
        /*0534*/ 	.word	0x000000d0
        /*0538*/ 	.short	0x010a
        /*053a*/ 	.byte	0x07
	.zero		1


	//   ....[68]....
        /*053c*/ 	.word	0x00002080
        /*0540*/ 	.word	0x000000ff
        /*0544*/ 	.word	0x000001c8
        /*0548*/ 	.short	0x0101
        /*054a*/ 	.byte	0x1f
	.zero		1


	//   ....[69]....
        /*054c*/ 	.word	0x000020b0
        /*0550*/ 	.word	0x000000ff
        /*0554*/ 	.word	0x000000d0
        /*0558*/ 	.short	0x010a
        /*055a*/ 	.byte	0x04
	.zero		1


	//   ....[70]....
        /*055c*/ 	.word	0x000022d0
        /*0560*/ 	.word	0x000000ff
        /*0564*/ 	.word	0x000000d0
        /*0568*/ 	.short	0x010a
        /*056a*/ 	.byte	0x11
	.zero		1


	//   ....[71]....
        /*056c*/ 	.word	0x00002480
        /*0570*/ 	.word	0x000000ff
        /*0574*/ 	.word	0x000000d0
        /*0578*/ 	.short	0x010a
        /*057a*/ 	.byte	0x07
	.zero		1


	//   ....[72]....
        /*057c*/ 	.word	0x00002650
        /*0580*/ 	.word	0x000000ff
        /*0584*/ 	.word	0x000001d0
        /*0588*/ 	.short	0x010a
        /*058a*/ 	.byte	0x1f
	.zero		1


	//   ....[73]....
        /*058c*/ 	.word	0x00002710
        /*0590*/ 	.word	0x000000ff
        /*0594*/ 	.word	0x00000000
        /*0598*/ 	.short	0x0101
        /*059a*/ 	.byte	0x04
	.zero		1


	//   ....[74]....
        /*059c*/ 	.word	0x00002d10
        /*05a0*/ 	.word	0x000000ff
        /*05a4*/ 	.word	0x00000000
        /*05a8*/ 	.short	0x010a
        /*05aa*/ 	.byte	0x04
	.zero		1


	//   ....[75]....
        /*05ac*/ 	.word	0x00002db0
        /*05b0*/ 	.word	0x000000ff
        /*05b4*/ 	.word	0x00000000
        /*05b8*/ 	.short	0x010a
        /*05ba*/ 	.byte	0x05
	.zero		1


	//   ....[76]....
        /*05bc*/ 	.word	0x00002e50
        /*05c0*/ 	.word	0x000000ff
        /*05c4*/ 	.word	0x00000000
        /*05c8*/ 	.short	0x010a
        /*05ca*/ 	.byte	0x05
	.zero		1


	//   ....[77]....
        /*05cc*/ 	.word	0x00002ef0
        /*05d0*/ 	.word	0x000000ff
        /*05d4*/ 	.word	0x00000000
        /*05d8*/ 	.short	0x010a
        /*05da*/ 	.byte	0x05
	.zero		1


	//   ....[78]....
        /*05dc*/ 	.word	0x00002f90
        /*05e0*/ 	.word	0x000000ff
        /*05e4*/ 	.word	0x00000000
        /*05e8*/ 	.short	0x010a
        /*05ea*/ 	.byte	0x05
	.zero		1


	//   ....[79]....
        /*05ec*/ 	.word	0x00003030
        /*05f0*/ 	.word	0x000000ff
        /*05f4*/ 	.word	0x00000000
        /*05f8*/ 	.short	0x010a
        /*05fa*/ 	.byte	0x05
	.zero		1


	//   ....[80]....
        /*05fc*/ 	.word	0x000030d0
        /*0600*/ 	.word	0x000000ff
        /*0604*/ 	.word	0x00000000
        /*0608*/ 	.short	0x010a
        /*060a*/ 	.byte	0x05
	.zero		1


	//   ....[81]....
        /*060c*/ 	.word	0x00003170
        /*0610*/ 	.word	0x000000ff
        /*0614*/ 	.word	0x00000000
        /*0618*/ 	.short	0x010a
        /*061a*/ 	.byte	0x05
	.zero		1


	//   ....[82]....
        /*061c*/ 	.word	0x00003210
        /*0620*/ 	.word	0x000000ff
        /*0624*/ 	.word	0x00000000
        /*0628*/ 	.short	0x010a
        /*062a*/ 	.byte	0x05
	.zero		1


	//   ....[83]....
        /*062c*/ 	.word	0x000032b0
        /*0630*/ 	.word	0x000000ff
        /*0634*/ 	.word	0x00000000
        /*0638*/ 	.short	0x010a
        /*063a*/ 	.byte	0x05
	.zero		1


	//   ....[84]....
        /*063c*/ 	.word	0x00003350
        /*0640*/ 	.word	0x000000ff
        /*0644*/ 	.word	0x00000000
        /*0648*/ 	.short	0x010a
        /*064a*/ 	.byte	0x05
	.zero		1


	//   ....[85]....
        /*064c*/ 	.word	0x000033f0
        /*0650*/ 	.word	0x000000ff
        /*0654*/ 	.word	0x00000000
        /*0658*/ 	.short	0x010a
        /*065a*/ 	.byte	0x05
	.zero		1


	//   ....[86]....
        /*065c*/ 	.word	0x00003490
        /*0660*/ 	.word	0x000000ff
        /*0664*/ 	.word	0x00000000
        /*0668*/ 	.short	0x010a
        /*066a*/ 	.byte	0x05
	.zero		1


	//   ....[87]....
        /*066c*/ 	.word	0x00003530
        /*0670*/ 	.word	0x000000ff
        /*0674*/ 	.word	0x00000000
        /*0678*/ 	.short	0x010a
        /*067a*/ 	.byte	0x05
	.zero		1


	//   ....[88]....
        /*067c*/ 	.word	0x000035d0
        /*0680*/ 	.word	0x000000ff
        /*0684*/ 	.word	0x00000000
        /*0688*/ 	.short	0x010a
        /*068a*/ 	.byte	0x05
	.zero		1


	//   ....[89]....
        /*068c*/ 	.word	0x00003670
        /*0690*/ 	.word	0x000000ff
        /*0694*/ 	.word	0x00000000
        /*0698*/ 	.short	0x010a
        /*069a*/ 	.byte	0x05
	.zero		1


	//   ....[90]....
        /*069c*/ 	.word	0x00003710
        /*06a0*/ 	.word	0x000000ff
        /*06a4*/ 	.word	0x00000000
        /*06a8*/ 	.short	0x010a
        /*06aa*/ 	.byte	0x05
	.zero		1


	//   ....[91]....
        /*06ac*/ 	.word	0x000037b0
        /*06b0*/ 	.word	0x000000ff
        /*06b4*/ 	.word	0x00000000
        /*06b8*/ 	.short	0x010a
        /*06ba*/ 	.byte	0x05
	.zero		1


	//   ....[92]....
        /*06bc*/ 	.word	0x00003850
        /*06c0*/ 	.word	0x000000ff
        /*06c4*/ 	.word	0x00000000
        /*06c8*/ 	.short	0x010a
        /*06ca*/ 	.byte	0x05
	.zero		1


	//   ....[93]....
        /*06cc*/ 	.word	0x000038f0
        /*06d0*/ 	.word	0x000000ff
        /*06d4*/ 	.word	0x00000000
        /*06d8*/ 	.short	0x010a
        /*06da*/ 	.byte	0x05
	.zero		1


	//   ....[94]....
        /*06dc*/ 	.word	0x00003990
        /*06e0*/ 	.word	0x000000ff
        /*06e4*/ 	.word	0x00000000
        /*06e8*/ 	.short	0x010a
        /*06ea*/ 	.byte	0x05
	.zero		1


	//   ....[95]....
        /*06ec*/ 	.word	0x00003a30
        /*06f0*/ 	.word	0x000000ff
        /*06f4*/ 	.word	0x00000000
        /*06f8*/ 	.short	0x010a
        /*06fa*/ 	.byte	0x05
	.zero		1


	//   ....[96]....
        /*06fc*/ 	.word	0x00003ad0
        /*0700*/ 	.word	0x000000ff
        /*0704*/ 	.word	0x00000000
        /*0708*/ 	.short	0x010a
        /*070a*/ 	.byte	0x05
	.zero		1


	//   ....[97]....
        /*070c*/ 	.word	0x00003b70
        /*0710*/ 	.word	0x000000ff
        /*0714*/ 	.word	0x00000000
        /*0718*/ 	.short	0x010a
        /*071a*/ 	.byte	0x05
	.zero		1


	//   ....[98]....
        /*071c*/ 	.word	0x00003c10
        /*0720*/ 	.word	0x000000ff
        /*0724*/ 	.word	0x00000000
        /*0728*/ 	.short	0x010a
        /*072a*/ 	.byte	0x05
	.zero		1


	//   ....[99]....
        /*072c*/ 	.word	0x00003cc0
        /*0730*/ 	.word	0x00000000
        /*0734*/ 	.word	0x00000000
        /*0738*/ 	.short	0x010a
        /*073a*/ 	.byte	0xff
	.zero		1


	//   ....[100]....
        /*073c*/ 	.word	0x00003df0
        /*0740*/ 	.word	0x000000ff
        /*0744*/ 	.word	0x000001d8
        /*0748*/ 	.short	0x010a
        /*074a*/ 	.byte	0x04
	.zero		1


	//   ....[101]....
        /*074c*/ 	.word	0x00003e90
        /*0750*/ 	.word	0x000000ff
        /*0754*/ 	.word	0x000001d0
        /*0758*/ 	.short	0x010a
        /*075a*/ 	.byte	0x04
	.zero		1


	//   ....[102]....
        /*075c*/ 	.word	0x00003f30
        /*0760*/ 	.word	0x000000ff
        /*0764*/ 	.word	0x00000000
        /*0768*/ 	.short	0x0101
        /*076a*/ 	.byte	0x05
	.zero		1


	//   ....[103]....
        /*076c*/ 	.word	0x00003f70
        /*0770*/ 	.word	0x000000ff
        /*0774*/ 	.word	0x000001d8
        /*0778*/ 	.short	0x0106
        /*077a*/ 	.byte	0x04
	.zero		1


	//   ....[104]....
        /*077c*/ 	.word	0x00003fb0
        /*0780*/ 	.word	0x00000000
        /*0784*/ 	.word	0x000001d8
        /*0788*/ 	.short	0x010a
        /*078a*/ 	.byte	0xff
	.zero		1


	//   ....[105]....
        /*078c*/ 	.word	0x000041f0
        /*0790*/ 	.word	0x000000ff
        /*0794*/ 	.word	0x00000008
        /*0798*/ 	.short	0x010a
        /*079a*/ 	.byte	0x05
	.zero		1


	//   ....[106]....
        /*079c*/ 	.word	0x00004210
        /*07a0*/ 	.word	0x000000ff
        /*07a4*/ 	.word	0x00000008
        /*07a8*/ 	.short	0x010a
        /*07aa*/ 	.byte	0x05
	.zero		1


	//   ....[107]....
        /*07ac*/ 	.word	0x000043a0
        /*07b0*/ 	.word	0x000000ff
        /*07b4*/ 	.word	0x00000008
        /*07b8*/ 	.short	0x010a
        /*07ba*/ 	.byte	0x05
	.zero		1


	//   ....[108]....
        /*07bc*/ 	.word	0x000043c0
        /*07c0*/ 	.word	0x000000ff
        /*07c4*/ 	.word	0x00000008
        /*07c8*/ 	.short	0x010a
        /*07ca*/ 	.byte	0x05
	.zero		1


	//   ....[109]....
        /*07cc*/ 	.word	0x00004480
        /*07d0*/ 	.word	0x000000ff
        /*07d4*/ 	.word	0x00000000
        /*07d8*/ 	.short	0x0101
        /*07da*/ 	.byte	0x04
	.zero		1


	//   ....[110]....
        /*07dc*/ 	.word	0x000047c0
        /*07e0*/ 	.word	0x000000ff
        /*07e4*/ 	.word	0x000001d0
        /*07e8*/ 	.short	0x010a
        /*07ea*/ 	.byte	0x11
	.zero		1


	//   ....[111]....
        /*07ec*/ 	.word	0x00004860
        /*07f0*/ 	.word	0x000000ff
        /*07f4*/ 	.word	0x00000000
        /*07f8*/ 	.short	0x0101
        /*07fa*/ 	.byte	0x17
	.zero		1


	//   ....[112]....
        /*07fc*/ 	.word	0x000048a0
        /*0800*/ 	.word	0x000000ff
        /*0804*/ 	.word	0x000001f0
        /*0808*/ 	.short	0x010a
        /*080a*/ 	.byte	0x16
	.zero		1


	//   ....[113]....
        /*080c*/ 	.word	0x00004950
        /*0810*/ 	.word	0x000000ff
        /*0814*/ 	.word	0x00000000
        /*0818*/ 	.short	0x010a
        /*081a*/ 	.byte	0x04
	.zero		1


	//   ....[114]....
        /*081c*/ 	.word	0x00004990
        /*0820*/ 	.word	0x000000ff
        /*0824*/ 	.word	0x00000000
        /*0828*/ 	.short	0x010a
        /*082a*/ 	.byte	0x0a
	.zero		1


	//   ....[115]....
        /*082c*/ 	.word	0x00004ab0
        /*0830*/ 	.word	0x000000ff
        /*0834*/ 	.word	0x00000000
        /*0838*/ 	.short	0x010a
        /*083a*/ 	.byte	0x04
	.zero		1


	//   ....[116]....
        /*083c*/ 	.word	0x00004d50
        /*0840*/ 	.word	0x000000ff
        /*0844*/ 	.word	0x00000000
        /*0848*/ 	.short	0x010a
        /*084a*/ 	.byte	0x04
	.zero		1


	//   ....[117]....
        /*084c*/ 	.word	0x00004df0
        /*0850*/ 	.word	0x00000000
        /*0854*/ 	.word	0x00000000
        /*0858*/ 	.short	0x010a
        /*085a*/ 	.byte	0xff
	.zero		1


	//   ....[118]....
        /*085c*/ 	.word	0x00004e30
        /*0860*/ 	.word	0x00000000
        /*0864*/ 	.word	0x00000000
        /*0868*/ 	.short	0x010a
        /*086a*/ 	.byte	0xff
	.zero		1


	//   ....[119]....
        /*086c*/ 	.word	0x00004ea0
        /*0870*/ 	.word	0x000000ff
        /*0874*/ 	.word	0x00000000
        /*0878*/ 	.short	0x0101
        /*087a*/ 	.byte	0x04
	.zero		1


	//   ....[120]....
        /*087c*/ 	.word	0x00004ee0
        /*0880*/ 	.word	0x000000ff
        /*0884*/ 	.word	0x00000200
        /*0888*/ 	.short	0x010a
        /*088a*/ 	.byte	0x11
	.zero		1


	//   ....[121]....
        /*088c*/ 	.word	0x00004f50
        /*0890*/ 	.word	0x000000ff
        /*0894*/ 	.word	0x00000000
        /*0898*/ 	.short	0x0101
        /*089a*/ 	.byte	0x04
	.zero		1


	//   ....[122]....
        /*089c*/ 	.word	0x00005440
        /*08a0*/ 	.word	0x000000ff
        /*08a4*/ 	.word	0x000001d0
        /*08a8*/ 	.short	0x010a
        /*08aa*/ 	.byte	0x1f
	.zero		1


	//   ....[123]....
        /*08ac*/ 	.word	0x000054e0
        /*08b0*/ 	.word	0x000000ff
        /*08b4*/ 	.word	0x00000000
        /*08b8*/ 	.short	0x0101
        /*08ba*/ 	.byte	0x26
	.zero		1


	//   ....[124]....
        /*08bc*/ 	.word	0x00005a30
        /*08c0*/ 	.word	0x000000ff
        /*08c4*/ 	.word	0x000001c8
        /*08c8*/ 	.short	0x010a
        /*08ca*/ 	.byte	0x1f
	.zero		1


	//   ....[125]....
        /*08cc*/ 	.word	0x00005bd0
        /*08d0*/ 	.word	0x000000ff
        /*08d4*/ 	.word	0x000001b0
        /*08d8*/ 	.short	0x010a
        /*08da*/ 	.byte	0x1f
	.zero		1


	//   ....[126]....
        /*08dc*/ 	.word	0x00005e90
        /*08e0*/ 	.word	0x000000ff
        /*08e4*/ 	.word	0x000001a0
        /*08e8*/ 	.short	0x010b
        /*08ea*/ 	.byte	0x1f
	.zero		1


	//   ....[127]....
        /*08ec*/ 	.word	0x00005ea0
        /*08f0*/ 	.word	0x000000ff
        /*08f4*/ 	.word	0x00000000
        /*08f8*/ 	.short	0x0101
        /*08fa*/ 	.byte	0x2d
	.zero		1


	//   ....[128]....
        /*08fc*/ 	.word	0x00005eb0
        /*0900*/ 	.word	0x000000ff
        /*0904*/ 	.word	0x000001b8
        /*0908*/ 	.short	0x010a
        /*090a*/ 	.byte	0x1f
	.zero		1


	//   ....[129]....
        /*090c*/ 	.word	0x000060e0
        /*0910*/ 	.word	0x000000ff
        /*0914*/ 	.word	0x000001a8
        /*0918*/ 	.short	0x010b
        /*091a*/ 	.byte	0x1f
	.zero		1


	//   ....[130]....
        /*091c*/ 	.word	0x000060f0
        /*0920*/ 	.word	0x000000ff
        /*0924*/ 	.word	0x00000000
        /*0928*/ 	.short	0x0101
        /*092a*/ 	.byte	0x2c
	.zero		1


	//   ....[131]....
        /*092c*/ 	.word	0x00006130
        /*0930*/ 	.word	0x000000ff
        /*0934*/ 	.word	0x000001b0
        /*0938*/ 	.short	0x010a
        /*093a*/ 	.byte	0x1f
	.zero		1


	//   ....[132]....
        /*093c*/ 	.word	0x00006170
        /*0940*/ 	.word	0x00000000
        /*0944*/ 	.word	0x000001b8
        /*0948*/ 	.short	0x010a
        /*094a*/ 	.byte	0xff
	.zero		1


	//   ....[133]....
        /*094c*/ 	.word	0x000064d0
        /*0950*/ 	.word	0x000000ff
        /*0954*/ 	.word	0x000001d0
        /*0958*/ 	.short	0x010a
        /*095a*/ 	.byte	0x2c
	.zero		1


	//   ....[134]....
        /*095c*/ 	.word	0x000065a0
        /*0960*/ 	.word	0x000000ff
        /*0964*/ 	.word	0x00000000
        /*0968*/ 	.short	0x0101
        /*096a*/ 	.byte	0x04
	.zero		1


	//   ....[135]....
        /*096c*/ 	.word	0x00007240
        /*0970*/ 	.word	0x00000000
        /*0974*/ 	.word	0x000001a0
        /*0978*/ 	.short	0x010a
        /*097a*/ 	.byte	0xff
	.zero		1


	//   ....[136]....
        /*097c*/ 	.word	0x000072d0
        /*0980*/ 	.word	0x00000068
        /*0984*/ 	.word	0x000001e0
        /*0988*/ 	.short	0x010a
        /*098a*/ 	.byte	0xff
	.zero		1


	//   ....[137]....
        /*098c*/ 	.word	0x00007430
        /*0990*/ 	.word	0x00000000
        /*0994*/ 	.word	0x000001a0
        /*0998*/ 	.short	0x010a
        /*099a*/ 	.byte	0xff
	.zero		1


	//   ....[138]....
        /*099c*/ 	.word	0x00007560
        /*09a0*/ 	.word	0x00000002
        /*09a4*/ 	.word	0x00000000
        /*09a8*/ 	.short	0x0101
        /*09aa*/ 	.byte	0xff
	.zero		1


	//   ....[139]....
        /*09ac*/ 	.word	0x000075c0
        /*09b0*/ 	.word	0x00000068
        /*09b4*/ 	.word	0x000001e0
        /*09b8*/ 	.short	0x010a
        /*09ba*/ 	.byte	0xff
	.zero		1


	//   ....[140]....
        /*09bc*/ 	.word	0x000081c0
        /*09c0*/ 	.word	0x00000075
        /*09c4*/ 	.word	0x000001a0
        /*09c8*/ 	.short	0x010a
        /*09ca*/ 	.byte	0xff
	.zero		1


	//   ....[141]....
        /*09cc*/ 	.word	0x00008290
        /*09d0*/ 	.word	0x00000075
        /*09d4*/ 	.word	0x000001a0
        /*09d8*/ 	.short	0x010a
        /*09da*/ 	.byte	0xff
	.zero		1


	//   ....[142]....
        /*09dc*/ 	.word	0x000083a0
        /*09e0*/ 	.word	0x00000000
        /*09e4*/ 	.word	0x00000000
        /*09e8*/ 	.short	0x0101
        /*09ea*/ 	.byte	0xff
	.zero		1


	//   ....[143]....
        /*09ec*/ 	.word	0x000086a0
        /*09f0*/ 	.word	0x00000068
        /*09f4*/ 	.word	0x00000000
        /*09f8*/ 	.short	0x0101
        /*09fa*/ 	.byte	0xff
	.zero		1


	//   ....[144]....
        /*09fc*/ 	.word	0x00009070
        /*0a00*/ 	.word	0x00000000
        /*0a04*/ 	.word	0x000000d0
        /*0a08*/ 	.short	0x010a
        /*0a0a*/ 	.byte	0xff
	.zero		1


	//   ....[145]....
        /*0a0c*/ 	.word	0x000090d0
        /*0a10*/ 	.word	0x00000000
        /*0a14*/ 	.word	0x000000d0
        /*0a18*/ 	.short	0x010a
        /*0a1a*/ 	.byte	0xff
	.zero		1


	//   ....[146]....
        /*0a1c*/ 	.word	0x00009130
        /*0a20*/ 	.word	0x00000000
        /*0a24*/ 	.word	0x000001d0
        /*0a28*/ 	.short	0x010a
        /*0a2a*/ 	.byte	0xff
	.zero		1


	//   ....[147]....
        /*0a2c*/ 	.word	0x00009190
        /*0a30*/ 	.word	0x00000000
        /*0a34*/ 	.word	0x00000000
        /*0a38*/ 	.short	0x010a
        /*0a3a*/ 	.byte	0xff
	.zero		1


	//   ....[148]....
        /*0a3c*/ 	.word	0x000091f0
        /*0a40*/ 	.word	0x00000000
        /*0a44*/ 	.word	0x00000000
        /*0a48*/ 	.short	0x010a
        /*0a4a*/ 	.byte	0xff
	.zero		1


	//   ....[149]....
        /*0a4c*/ 	.word	0x00009250
        /*0a50*/ 	.word	0x00000000
        /*0a54*/ 	.word	0x00000000
        /*0a58*/ 	.short	0x010a
        /*0a5a*/ 	.byte	0xff
	.zero		1


	//   ....[150]....
        /*0a5c*/ 	.word	0x000092b0
        /*0a60*/ 	.word	0x00000000
        /*0a64*/ 	.word	0x00000000
        /*0a68*/ 	.short	0x010a
        /*0a6a*/ 	.byte	0xff
	.zero		1


	//   ....[151]....
        /*0a6c*/ 	.word	0x00009310
        /*0a70*/ 	.word	0x00000000
        /*0a74*/ 	.word	0x00000000
        /*0a78*/ 	.short	0x010a
        /*0a7a*/ 	.byte	0xff
	.zero		1


	//   ....[152]....
        /*0a7c*/ 	.word	0x00009370
        /*0a80*/ 	.word	0x00000000
        /*0a84*/ 	.word	0x00000000
        /*0a88*/ 	.short	0x010a
        /*0a8a*/ 	.byte	0xff
	.zero		1


	//   ....[153]....
        /*0a8c*/ 	.word	0x000093d0
        /*0a90*/ 	.word	0x00000000
        /*0a94*/ 	.word	0x00000000
        /*0a98*/ 	.short	0x010a
        /*0a9a*/ 	.byte	0xff
	.zero		1


	//   ....[154]....
        /*0a9c*/ 	.word	0x00009430
        /*0aa0*/ 	.word	0x00000000
        /*0aa4*/ 	.word	0x00000000
        /*0aa8*/ 	.short	0x010a
        /*0aaa*/ 	.byte	0xff
	.zero		1


	//   ....[155]....
        /*0aac*/ 	.word	0x00009490
        /*0ab0*/ 	.word	0x00000000
        /*0ab4*/ 	.word	0x00000000
        /*0ab8*/ 	.short	0x010a
        /*0aba*/ 	.byte	0xff
	.zero		1


	//   ....[156]....
        /*0abc*/ 	.word	0x000094f0
        /*0ac0*/ 	.word	0x00000000
        /*0ac4*/ 	.word	0x00000000
        /*0ac8*/ 	.short	0x010a
        /*0aca*/ 	.byte	0xff
	.zero		1


	//   ....[157]....
        /*0acc*/ 	.word	0x00009550
        /*0ad0*/ 	.word	0x00000000
        /*0ad4*/ 	.word	0x00000000
        /*0ad8*/ 	.short	0x010a
        /*0ada*/ 	.byte	0xff
	.zero		1


	//   ....[158]....
        /*0adc*/ 	.word	0x000095b0
        /*0ae0*/ 	.word	0x00000000
        /*0ae4*/ 	.word	0x00000000
        /*0ae8*/ 	.short	0x010a
        /*0aea*/ 	.byte	0xff
	.zero		1


	//   ....[159]....
        /*0aec*/ 	.word	0x00009610
        /*0af0*/ 	.word	0x00000000
        /*0af4*/ 	.word	0x00000000
        /*0af8*/ 	.short	0x010a
        /*0afa*/ 	.byte	0xff
	.zero		1


	//   ....[160]....
        /*0afc*/ 	.word	0x00009670
        /*0b00*/ 	.word	0x00000000
        /*0b04*/ 	.word	0x00000000
        /*0b08*/ 	.short	0x010a
        /*0b0a*/ 	.byte	0xff
	.zero		1


	//   ....[161]....
        /*0b0c*/ 	.word	0x000096d0
        /*0b10*/ 	.word	0x00000000
        /*0b14*/ 	.word	0x00000000
        /*0b18*/ 	.short	0x010a
        /*0b1a*/ 	.byte	0xff
	.zero		1


	//   ....[162]....
        /*0b1c*/ 	.word	0x00009730
        /*0b20*/ 	.word	0x00000000
        /*0b24*/ 	.word	0x00000000
        /*0b28*/ 	.short	0x010a
        /*0b2a*/ 	.byte	0xff
	.zero		1


	//   ....[163]....
        /*0b2c*/ 	.word	0x00009790
        /*0b30*/ 	.word	0x00000000
        /*0b34*/ 	.word	0x00000000
        /*0b38*/ 	.short	0x010a
        /*0b3a*/ 	.byte	0xff
	.zero		1


	//   ....[164]....
        /*0b3c*/ 	.word	0x000097f0
        /*0b40*/ 	.word	0x00000000
        /*0b44*/ 	.word	0x00000000
        /*0b48*/ 	.short	0x010a
        /*0b4a*/ 	.byte	0xff
	.zero		1


	//   ....[165]....
        /*0b4c*/ 	.word	0x00009850
        /*0b50*/ 	.word	0x00000000
        /*0b54*/ 	.word	0x00000000
        /*0b58*/ 	.short	0x010a
        /*0b5a*/ 	.byte	0xff
	.zero		1


	//   ....[166]....
        /*0b5c*/ 	.word	0x000098b0
        /*0b60*/ 	.word	0x00000000
        /*0b64*/ 	.word	0x00000000
        /*0b68*/ 	.short	0x010a
        /*0b6a*/ 	.byte	0xff
	.zero		1


	//   ....[167]....
        /*0b6c*/ 	.word	0x00009910
        /*0b70*/ 	.word	0x00000000
        /*0b74*/ 	.word	0x00000000
        /*0b78*/ 	.short	0x010a
        /*0b7a*/ 	.byte	0xff
	.zero		1


	//   ....[168]....
        /*0b7c*/ 	.word	0x00009970
        /*0b80*/ 	.word	0x00000000
        /*0b84*/ 	.word	0x00000000
        /*0b88*/ 	.short	0x010a
        /*0b8a*/ 	.byte	0xff
	.zero		1


	//   ....[169]....
        /*0b8c*/ 	.word	0x000099d0
        /*0b90*/ 	.word	0x00000000
        /*0b94*/ 	.word	0x00000000
        /*0b98*/ 	.short	0x010a
        /*0b9a*/ 	.byte	0xff
	.zero		1


	//   ....[170]....
        /*0b9c*/ 	.word	0x00009a30
        /*0ba0*/ 	.word	0x00000000
        /*0ba4*/ 	.word	0x00000000
        /*0ba8*/ 	.short	0x010a
        /*0baa*/ 	.byte	0xff
	.zero		1


	//   ....[171]....
        /*0bac*/ 	.word	0x00009a90
        /*0bb0*/ 	.word	0x00000000
        /*0bb4*/ 	.word	0x00000000
        /*0bb8*/ 	.short	0x010a
        /*0bba*/ 	.byte	0xff
	.zero		1


	//   ....[172]....
        /*0bbc*/ 	.word	0x00009af0
        /*0bc0*/ 	.word	0x00000004
        /*0bc4*/ 	.word	0x000001d8
        /*0bc8*/ 	.short	0x010a
        /*0bca*/ 	.byte	0xff
	.zero		1


	//   ....[173]....
        /*0bcc*/ 	.word	0x00009b50
        /*0bd0*/ 	.word	0x00000004
        /*0bd4*/ 	.word	0x000001d0
        /*0bd8*/ 	.short	0x010a
        /*0bda*/ 	.byte	0xff
	.zero		1


	//   ....[174]....
        /*0bdc*/ 	.word	0x00009bb0
        /*0be0*/ 	.word	0x00000005
        /*0be4*/ 	.word	0x00000008
        /*0be8*/ 	.short	0x010a
        /*0bea*/ 	.byte	0xff
	.zero		1


	//   ....[175]....
        /*0bec*/ 	.word	0x00009c90
        /*0bf0*/ 	.word	0x00000003
        /*0bf4*/ 	.word	0x00000008
        /*0bf8*/ 	.short	0x010a
        /*0bfa*/ 	.byte	0xff
	.zero		1


	//   ....[176]....
        /*0bfc*/ 	.word	0x00009cf0
        /*0c00*/ 	.word	0x00000004
        /*0c04*/ 	.word	0x000001d0
        /*0c08*/ 	.short	0x010a
        /*0c0a*/ 	.byte	0xff
	.zero		1


	//   ....[177]....
        /*0c0c*/ 	.word	0x00009d50
        /*0c10*/ 	.word	0x00000004
        /*0c14*/ 	.word	0x000001f0
        /*0c18*/ 	.short	0x010a
        /*0c1a*/ 	.byte	0xff
	.zero		1


	//   ....[178]....
        /*0c1c*/ 	.word	0x00009db0
        /*0c20*/ 	.word	0x00000004
        /*0c24*/ 	.word	0x00000000
        /*0c28*/ 	.short	0x010a
        /*0c2a*/ 	.byte	0xff
	.zero		1


	//   ....[179]....
        /*0c2c*/ 	.word	0x00009e10
        /*0c30*/ 	.word	0x00000000
        /*0c34*/ 	.word	0x00000000
        /*0c38*/ 	.short	0x010a
        /*0c3a*/ 	.byte	0xff
	.zero		1


	//   ....[180]....
        /*0c3c*/ 	.word	0x00009e70
        /*0c40*/ 	.word	0x00000000
        /*0c44*/ 	.word	0x00000200
        /*0c48*/ 	.short	0x010a
        /*0c4a*/ 	.byte	0xff
	.zero		1


	//   ....[181]....
        /*0c4c*/ 	.word	0x00009ed0
        /*0c50*/ 	.word	0x00000002
        /*0c54*/ 	.word	0x000001d0
        /*0c58*/ 	.short	0x010a
        /*0c5a*/ 	.byte	0xff
	.zero		1


	//   ....[182]....
        /*0c5c*/ 	.word	0x00009f30
        /*0c60*/ 	.word	0x00000002
        /*0c64*/ 	.word	0x000001c8
        /*0c68*/ 	.short	0x010a
        /*0c6a*/ 	.byte	0xff
	.zero		1


	//   ....[183]....
        /*0c6c*/ 	.word	0x00009f90
        /*0c70*/ 	.word	0x00000003
        /*0c74*/ 	.word	0x000001b0
        /*0c78*/ 	.short	0x010a
        /*0c7a*/ 	.byte	0xff
	.zero		1


	//   ....[184]....
        /*0c7c*/ 	.word	0x00009ff0
        /*0c80*/ 	.word	0x00000003
        /*0c84*/ 	.word	0x000001b8
        /*0c88*/ 	.short	0x010a
        /*0c8a*/ 	.byte	0xff
	.zero		1


	//   ....[185]....
        /*0c8c*/ 	.word	0x0000a050
        /*0c90*/ 	.word	0x00000000
        /*0c94*/ 	.word	0x000001b0
        /*0c98*/ 	.short	0x010a
        /*0c9a*/ 	.byte	0xff
	.zero		1


	//   ....[186]....
        /*0c9c*/ 	.word	0x0000a0b0
        /*0ca0*/ 	.word	0x00000000
        /*0ca4*/ 	.word	0x000001d0
        /*0ca8*/ 	.short	0x010a
        /*0caa*/ 	.byte	0xff
	.zero		1


	//   ....[187]....
        /*0cac*/ 	.word	0x0000a100
        /*0cb0*/ 	.word	0x00000000
        /*0cb4*/ 	.word	0x000001a0
        /*0cb8*/ 	.short	0x010a
        /*0cba*/ 	.byte	0xff
	.zero		1


	//   ....[188]....
        /*0cbc*/ 	.word	0x0000a150
        /*0cc0*/ 	.word	0x00000068
        /*0cc4*/ 	.word	0x000001e0
        /*0cc8*/ 	.short	0x010a
        /*0cca*/ 	.byte	0xff
	.zero		1


	//   ....[189]....
        /*0ccc*/ 	.word	0x0000a1a0
        /*0cd0*/ 	.word	0x00000075
        /*0cd4*/ 	.word	0x000001a0
        /*0cd8*/ 	.short	0x010a
        /*0cda*/ 	.byte	0xff
	.zero		1


	//----- nvinfo : EIATTR_NUM_MBARRIERS
	.align		4
.L_47:
        /*0cdc*/ 	.byte	0x03, 0x38
        /*0cde*/ 	.short	0x0041


	//----- nvinfo : EIATTR_EXIT_INSTR_OFFSETS
	.align		4
        /*0ce0*/ 	.byte	0x04, 0x1c
        /*0ce2*/ 	.short	(.L_49 - .L_48)


	//   ....[0]....
.L_48:
        /*0ce4*/ 	.word	0x00003cf0


	//   ....[1]....
        /*0ce8*/ 	.word	0x00003f80


	//   ....[2]....
        /*0cec*/ 	.word	0x00003fe0


	//   ....[3]....
        /*0cf0*/ 	.word	0x00005170


	//   ....[4]....
        /*0cf4*/ 	.word	0x000061a0


	//   ....[5]....
        /*0cf8*/ 	.word	0x000061e0


	//   ....[6]....
        /*0cfc*/ 	.word	0x00009050


	//----- nvinfo : EIATTR_MAX_THREADS
	.align		4
.L_49:
        /*0d00*/ 	.byte	0x04, 0x05
        /*0d02*/ 	.short	(.L_51 - .L_50)
.L_50:
        /*0d04*/ 	.word	0x00000100
        /*0d08*/ 	.word	0x00000001
        /*0d0c*/ 	.word	0x00000001


	//----- nvinfo : EIATTR_CRS_STACK_SIZE
	.align		4
.L_51:
        /*0d10*/ 	.byte	0x04, 0x1e
        /*0d12*/ 	.short	(.L_53 - .L_52)
.L_52:
        /*0d14*/ 	.word	0x00000000


	//----- nvinfo : EIATTR_CBANK_PARAM_SIZE
	.align		4
.L_53:
        /*0d18*/ 	.byte	0x03, 0x19
        /*0d1a*/ 	.short	0x0800


	//----- nvinfo : EIATTR_PARAM_CBANK
	.align		4
        /*0d1c*/ 	.byte	0x04, 0x0a
        /*0d1e*/ 	.short	(.L_55 - .L_54)
	.align		4
.L_54:
        /*0d20*/ 	.word	index@(.nv.constant0._ZN7cutlass13device_kernelINS_4conv6kernel13ConvUniversalINS1_16ConvProblemShapeILNS1_8OperatorE1ELi2EEENS1_10collective14CollectiveConvINS1_47MainloopSm100TmaUmmaWarpSpecializedImplicitGemmILS5_1ELi26ELi2ELi1ELi2EN4cute5tupleIJNSA_1CILi2EEENSC_ILi1EEESE_EEEEENSB_IJNSC_ILi128EEESH_NSB_IJNSC_ILi64EEEEEEEEENS_12float_e4m3_tESL_NSA_8TiledMMAINSA_8MMA_AtomIJNSA_10MMA_TraitsINSA_25SM100_MMA_F8F6F4_2x1SM_SSEJSL_SL_fSH_SH_NSA_17integral_constantINSA_4UMMA5MajorELSS_0EEENSQ_ISS_LSS_1EEENSQ_INSR_7ScaleInELSV_0EEESW_EEEEEENSA_6LayoutINSB_IJSE_SE_SE_EEENSB_IJNSC_ILi0EEES11_S11_EEEEENSB_IJNSA_10UnderscoreES14_S14_EEEEENS7_6detail27Sm100ImplicitGemmTileTraitsINSA_25SM100_TMA_2SM_LOAD_IM2COLENSA_14ComposedLayoutINSA_7SwizzleILi2ELi4ELi3EEENSA_18smem_ptr_flag_bitsILi8EEENSZ_INSB_IJNSC_ILi8EEESI_EEENSB_IJSI_SE_EEEEEEEvEENS18_INSA_18SM100_TMA_2SM_LOADENS1A_IS1C_S1E_NSZ_INSB_IJSI_S1F_EEENSB_IJSE_SI_EEEEEEEvEEEENS_8epilogue10collective18CollectiveEpilogueINS1S_23Sm100TmaWarpSpecializedILi2ELi2ELi32ELb0ELb0EEEJNSB_IJSI_SH_SJ_EEENSB_IJNSZ_ISI_SE_EENSZ_INSB_IJNSC_ILi32EEESD_EEES1N_EEEEESL_NSB_IJNSB_IJlllEEESE_S11_EEESL_S24_NS1S_6fusion15FusionCallbacksIS1W_NS25_17LinearCombinationISL_fSL_fLNS_15FloatRoundStyleE2EEES1X_S22_JEEENSA_5SM1004TMEM4LOAD26SM100_TMEM_LOAD_32dp32b32xENSA_20SM90_TMA_LOAD_IM2COLENS1A_INS1B_ILi1ELi4ELi3EEES1E_NSZ_INSB_IJS1F_S1Z_EEENSB_IJS1Z_SE_EEEEEEENSA_39AutoVectorizingCopyWithAssumedAlignmentILi128EEENSA_21SM90_TMA_STORE_IM2COLES2K_S2M_S2M_EEEvvEEEEvNT_6ParamsE)
        /*0d24*/ 	.short	0x0380
        /*0d26*/ 	.short	0x0800


	//----- nvinfo : EIATTR_SW_WAR
	.align		4
.L_55:
        /*0d28*/ 	.byte	0x04, 0x36
        /*0d2a*/ 	.short	(.L_57 - .L_56)
.L_56:
        /*0d2c*/ 	.word	0x00000008
.L_57:


//--------------------- .nv.callgraph             --------------------------
	.section	.nv.callgraph,"",@"SHT_CUDA_CALLGRAPH"
	.align	4
	.sectionentsize	8
	.align		4
        /*0000*/ 	.word	0x00000000
	.align		4
        /*0004*/ 	.word	0xffffffff
	.align		4
        /*0008*/ 	.word	index@(_ZN7cutlass13device_kernelINS_4conv6kernel13ConvUniversalINS1_16ConvProblemShapeILNS1_8OperatorE1ELi2EEENS1_10collective14CollectiveConvINS1_47MainloopSm100TmaUmmaWarpSpecializedImplicitGemmILS5_1ELi26ELi2ELi1ELi2EN4cute5tupleIJNSA_1CILi2EEENSC_ILi1EEESE_EEEEENSB_IJNSC_ILi128EEESH_NSB_IJNSC_ILi64EEEEEEEEENS_12float_e4m3_tESL_NSA_8TiledMMAINSA_8MMA_AtomIJNSA_10MMA_TraitsINSA_25SM100_MMA_F8F6F4_2x1SM_SSEJSL_SL_fSH_SH_NSA_17integral_constantINSA_4UMMA5MajorELSS_0EEENSQ_ISS_LSS_1EEENSQ_INSR_7ScaleInELSV_0EEESW_EEEEEENSA_6LayoutINSB_IJSE_SE_SE_EEENSB_IJNSC_ILi0EEES11_S11_EEEEENSB_IJNSA_10UnderscoreES14_S14_EEEEENS7_6detail27Sm100ImplicitGemmTileTraitsINSA_25SM100_TMA_2SM_LOAD_IM2COLENSA_14ComposedLayoutINSA_7SwizzleILi2ELi4ELi3EEENSA_18smem_ptr_flag_bitsILi8EEENSZ_INSB_IJNSC_ILi8EEESI_EEENSB_IJSI_SE_EEEEEEEvEENS18_INSA_18SM100_TMA_2SM_LOADENS1A_IS1C_S1E_NSZ_INSB_IJSI_S1F_EEENSB_IJSE_SI_EEEEEEEvEEEENS_8epilogue10collective18CollectiveEpilogueINS1S_23Sm100TmaWarpSpecializedILi2ELi2ELi32ELb0ELb0EEEJNSB_IJSI_SH_SJ_EEENSB_IJNSZ_ISI_SE_EENSZ_INSB_IJNSC_ILi32EEESD_EEES1N_EEEEESL_NSB_IJNSB_IJlllEEESE_S11_EEESL_S24_NS1S_6fusion15FusionCallbacksIS1W_NS25_17LinearCombinationISL_fSL_fLNS_15FloatRoundStyleE2EEES1X_S22_JEEENSA_5SM1004TMEM4LOAD26SM100_TMEM_LOAD_32dp32b32xENSA_20SM90_TMA_LOAD_IM2COLENS1A_INS1B_ILi1ELi4ELi3EEES1E_NSZ_INSB_IJS1F_S1Z_EEENSB_IJS1Z_SE_EEEEEEENSA_39AutoVectorizingCopyWithAssumedAlignmentILi128EEENSA_21SM90_TMA_STORE_IM2COLES2K_S2M_S2M_EEEvvEEEEvNT_6ParamsE)
	.align		4
        /*000c*/ 	.word	index@(__assertfail)
	.align		4
        /*0010*/ 	.word	0x00000000
	.align		4
        /*0014*/ 	.word	0xfffffffe
	.align		4
        /*0018*/ 	.word	0x00000000
	.align		4
        /*001c*/ 	.word	0xfffffffd
	.align		4
        /*0020*/ 	.word	0x00000000
	.align		4
        /*0024*/ 	.word	0xfffffffc


//--------------------- .nv.constant4             --------------------------
	.section	.nv.constant4,"a",@progbits
	.align	8
	.align		8
.nv.constant4:
        /*0000*/ 	.dword	__assertfail
	.align		8
        /*0008*/ 	.dword	__unnamed_1
	.align		8
        /*0010*/ 	.dword	__unnamed_2
	.align		8
        /*0018*/ 	.dword	_ZN39_INTERNAL_e3f28d64_4_k_cu_5ffb5811_32224cuda3std3__45__cpo5beginE
	.align		8
        /*0020*/ 	.dword	_ZN39_INTERNAL_e3f28d64_4_k_cu_5ffb5811_32224cuda3std3__45__cpo3endE
	.align		8
        /*0028*/ 	.dword	_ZN39_INTERNAL_e3f28d64_4_k_cu_5ffb5811_32224cuda3std3__45__cpo6cbeginE
	.align		8
        /*0030*/ 	.dword	_ZN39_INTERNAL_e3f28d64_4_k_cu_5ffb5811_32224cuda3std3__45__cpo4cendE
	.align		8
        /*0038*/ 	.dword	_ZN39_INTERNAL_e3f28d64_4_k_cu_5ffb5811_32224cuda3std3__441_GLOBAL__N__e3f28d64_4_k_cu_5ffb5811_32226ignoreE
	.align		8
        /*0040*/ 	.dword	_ZN39_INTERNAL_e3f28d64_4_k_cu_5ffb5811_32224cuda3std3__419piecewise_constructE
	.align		8
        /*0048*/ 	.dword	_ZN39_INTERNAL_e3f28d64_4_k_cu_5ffb5811_32224cuda3std3__48in_placeE
	.align		8
        /*0050*/ 	.dword	_ZN39_INTERNAL_e3f28d64_4_k_cu_5ffb5811_32224cuda3std6ranges3__45__cpo4swapE
	.align		8
        /*0058*/ 	.dword	_ZN39_INTERNAL_e3f28d64_4_k_cu_5ffb5811_32224cuda3std6ranges3__45__cpo9iter_moveE
	.align		8
        /*0060*/ 	.dword	_ZN39_INTERNAL_e3f28d64_4_k_cu_5ffb5811_32224cute7productE
	.align		8
        /*0068*/ 	.dword	_ZN39_INTERNAL_e3f28d64_4_k_cu_5ffb5811_32224cute1_E
	.align		8
        /*0070*/ 	.dword	$str$27
	.align		8
        /*0078*/ 	.dword	$str$28
	.align		8
        /*0080*/ 	.dword	$str$29
	.align		8
        /*0088*/ 	.dword	$str$30


//--------------------- .text._ZN7cutlass13device_kernelINS_4conv6kernel13ConvUniversalINS1_16ConvProblemShapeILNS1_8OperatorE1ELi2EEENS1_10collective14CollectiveConvINS1_47MainloopSm100TmaUmmaWarpSpecializedImplicitGemmILS5_1ELi26ELi2ELi1ELi2EN4cute5tupleIJNSA_1CILi2EEENSC_ILi1EEESE_EEEEENSB_IJNSC_ILi128EEESH_NSB_IJNSC_ILi64EEEEEEEEENS_12float_e4m3_tESL_NSA_8TiledMMAINSA_8MMA_AtomIJNSA_10MMA_TraitsINSA_25SM100_MMA_F8F6F4_2x1SM_SSEJSL_SL_fSH_SH_NSA_17integral_constantINSA_4UMMA5MajorELSS_0EEENSQ_ISS_LSS_1EEENSQ_INSR_7ScaleInELSV_0EEESW_EEEEEENSA_6LayoutINSB_IJSE_SE_SE_EEENSB_IJNSC_ILi0EEES11_S11_EEEEENSB_IJNSA_10UnderscoreES14_S14_EEEEENS7_6detail27Sm100ImplicitGemmTileTraitsINSA_25SM100_TMA_2SM_LOAD_IM2COLENSA_14ComposedLayoutINSA_7SwizzleILi2ELi4ELi3EEENSA_18smem_ptr_flag_bitsILi8EEENSZ_INSB_IJNSC_ILi8EEESI_EEENSB_IJSI_SE_EEEEEEEvEENS18_INSA_18SM100_TMA_2SM_LOADENS1A_IS1C_S1E_NSZ_INSB_IJSI_S1F_EEENSB_IJSE_SI_EEEEEEEvEEEENS_8epilogue10collective18CollectiveEpilogueINS1S_23Sm100TmaWarpSpecializedILi2ELi2ELi32ELb0ELb0EEEJNSB_IJSI_SH_SJ_EEENSB_IJNSZ_ISI_SE_EENSZ_INSB_IJNSC_ILi32EEESD_EEES1N_EEEEESL_NSB_IJNSB_IJlllEEESE_S11_EEESL_S24_NS1S_6fusion15FusionCallbacksIS1W_NS25_17LinearCombinationISL_fSL_fLNS_15FloatRoundStyleE2EEES1X_S22_JEEENSA_5SM1004TMEM4LOAD26SM100_TMEM_LOAD_32dp32b32xENSA_20SM90_TMA_LOAD_IM2COLENS1A_INS1B_ILi1ELi4ELi3EEES1E_NSZ_INSB_IJS1F_S1Z_EEENSB_IJS1Z_SE_EEEEEEENSA_39AutoVectorizingCopyWithAssumedAlignmentILi128EEENSA_21SM90_TMA_STORE_IM2COLES2K_S2M_S2M_EEEvvEEEEvNT_6ParamsE --------------------------
	.section	.text._ZN7cutlass13device_kernelINS_4conv6kernel13ConvUniversalINS1_16ConvProblemShapeILNS1_8OperatorE1ELi2EEENS1_10collective14CollectiveConvINS1_47MainloopSm100TmaUmmaWarpSpecializedImplicitGemmILS5_1ELi26ELi2ELi1ELi2EN4cute5tupleIJNSA_1CILi2EEENSC_ILi1EEESE_EEEEENSB_IJNSC_ILi128EEESH_NSB_IJNSC_ILi64EEEEEEEEENS_12float_e4m3_tESL_NSA_8TiledMMAINSA_8MMA_AtomIJNSA_10MMA_TraitsINSA_25SM100_MMA_F8F6F4_2x1SM_SSEJSL_SL_fSH_SH_NSA_17integral_constantINSA_4UMMA5MajorELSS_0EEENSQ_ISS_LSS_1EEENSQ_INSR_7ScaleInELSV_0EEESW_EEEEEENSA_6LayoutINSB_IJSE_SE_SE_EEENSB_IJNSC_ILi0EEES11_S11_EEEEENSB_IJNSA_10UnderscoreES14_S14_EEEEENS7_6detail27Sm100ImplicitGemmTileTraitsINSA_25SM100_TMA_2SM_LOAD_IM2COLENSA_14ComposedLayoutINSA_7SwizzleILi2ELi4ELi3EEENSA_18smem_ptr_flag_bitsILi8EEENSZ_INSB_IJNSC_ILi8EEESI_EEENSB_IJSI_SE_EEEEEEEvEENS18_INSA_18SM100_TMA_2SM_LOADENS1A_IS1C_S1E_NSZ_INSB_IJSI_S1F_EEENSB_IJSE_SI_EEEEEEEvEEEENS_8epilogue10collective18CollectiveEpilogueINS1S_23Sm100TmaWarpSpecializedILi2ELi2ELi32ELb0ELb0EEEJNSB_IJSI_SH_SJ_EEENSB_IJNSZ_ISI_SE_EENSZ_INSB_IJNSC_ILi32EEESD_EEES1N_EEEEESL_NSB_IJNSB_IJlllEEESE_S11_EEESL_S24_NS1S_6fusion15FusionCallbacksIS1W_NS25_17LinearCombinationISL_fSL_fLNS_15FloatRoundStyleE2EEES1X_S22_JEEENSA_5SM1004TMEM4LOAD26SM100_TMEM_LOAD_32dp32b32xENSA_20SM90_TMA_LOAD_IM2COLENS1A_INS1B_ILi1ELi4ELi3EEES1E_NSZ_INSB_IJS1F_S1Z_EEENSB_IJS1Z_SE_EEEEEEENSA_39AutoVectorizingCopyWithAssumedAlignmentILi128EEENSA_21SM90_TMA_STORE_IM2COLES2K_S2M_S2M_EEEvvEEEEvNT_6ParamsE,"ax",@progbits
	.align	128
.text._ZN7cutlass13device_kernelINS_4conv6kernel13ConvUniversalINS1_16ConvProblemShapeILNS1_8OperatorE1ELi2EEENS1_10collective14CollectiveConvINS1_47MainloopSm100TmaUmmaWarpSpecializedImplicitGemmILS5_1ELi26ELi2ELi1ELi2EN4cute5tupleIJNSA_1CILi2EEENSC_ILi1EEESE_EEEEENSB_IJNSC_ILi128EEESH_NSB_IJNSC_ILi64EEEEEEEEENS_12float_e4m3_tESL_NSA_8TiledMMAINSA_8MMA_AtomIJNSA_10MMA_TraitsINSA_25SM100_MMA_F8F6F4_2x1SM_SSEJSL_SL_fSH_SH_NSA_17integral_constantINSA_4UMMA5MajorELSS_0EEENSQ_ISS_LSS_1EEENSQ_INSR_7ScaleInELSV_0EEESW_EEEEEENSA_6LayoutINSB_IJSE_SE_SE_EEENSB_IJNSC_ILi0EEES11_S11_EEEEENSB_IJNSA_10UnderscoreES14_S14_EEEEENS7_6detail27Sm100ImplicitGemmTileTraitsINSA_25SM100_TMA_2SM_LOAD_IM2COLENSA_14ComposedLayoutINSA_7SwizzleILi2ELi4ELi3EEENSA_18smem_ptr_flag_bitsILi8EEENSZ_INSB_IJNSC_ILi8EEESI_EEENSB_IJSI_SE_EEEEEEEvEENS18_INSA_18SM100_TMA_2SM_LOADENS1A_IS1C_S1E_NSZ_INSB_IJSI_S1F_EEENSB_IJSE_SI_EEEEEEEvEEEENS_8epilogue10collective18CollectiveEpilogueINS1S_23Sm100TmaWarpSpecializedILi2ELi2ELi32ELb0ELb0EEEJNSB_IJSI_SH_SJ_EEENSB_IJNSZ_ISI_SE_EENSZ_INSB_IJNSC_ILi32EEESD_EEES1N_EEEEESL_NSB_IJNSB_IJlllEEESE_S11_EEESL_S24_NS1S_6fusion15FusionCallbacksIS1W_NS25_17LinearCombinationISL_fSL_fLNS_15FloatRoundStyleE2EEES1X_S22_JEEENSA_5SM1004TMEM4LOAD26SM100_TMEM_LOAD_32dp32b32xENSA_20SM90_TMA_LOAD_IM2COLENS1A_INS1B_ILi1ELi4ELi3EEES1E_NSZ_INSB_IJS1F_S1Z_EEENSB_IJS1Z_SE_EEEEEEENSA_39AutoVectorizingCopyWithAssumedAlignmentILi128EEENSA_21SM90_TMA_STORE_IM2COLES2K_S2M_S2M_EEEvvEEEEvNT_6ParamsE:
        .type           _ZN7cutlass13device_kernelINS_4conv6kernel13ConvUniversalINS1_16ConvProblemShapeILNS1_8OperatorE1ELi2EEENS1_10collective14CollectiveConvINS1_47MainloopSm100TmaUmmaWarpSpecializedImplicitGemmILS5_1ELi26ELi2ELi1ELi2EN4cute5tupleIJNSA_1CILi2EEENSC_ILi1EEESE_EEEEENSB_IJNSC_ILi128EEESH_NSB_IJNSC_ILi64EEEEEEEEENS_12float_e4m3_tESL_NSA_8TiledMMAINSA_8MMA_AtomIJNSA_10MMA_TraitsINSA_25SM100_MMA_F8F6F4_2x1SM_SSEJSL_SL_fSH_SH_NSA_17integral_constantINSA_4UMMA5MajorELSS_0EEENSQ_ISS_LSS_1EEENSQ_INSR_7ScaleInELSV_0EEESW_EEEEEENSA_6LayoutINSB_IJSE_SE_SE_EEENSB_IJNSC_ILi0EEES11_S11_EEEEENSB_IJNSA_10UnderscoreES14_S14_EEEEENS7_6detail27Sm100ImplicitGemmTileTraitsINSA_25SM100_TMA_2SM_LOAD_IM2COLENSA_14ComposedLayoutINSA_7SwizzleILi2ELi4ELi3EEENSA_18smem_ptr_flag_bitsILi8EEENSZ_INSB_IJNSC_ILi8EEESI_EEENSB_IJSI_SE_EEEEEEEvEENS18_INSA_18SM100_TMA_2SM_LOADENS1A_IS1C_S1E_NSZ_INSB_IJSI_S1F_EEENSB_IJSE_SI_EEEEEEEvEEEENS_8epilogue10collective18CollectiveEpilogueINS1S_23Sm100TmaWarpSpecializedILi2ELi2ELi32ELb0ELb0EEEJNSB_IJSI_SH_SJ_EEENSB_IJNSZ_ISI_SE_EENSZ_INSB_IJNSC_ILi32EEESD_EEES1N_EEEEESL_NSB_IJNSB_IJlllEEESE_S11_EEESL_S24_NS1S_6fusion15FusionCallbacksIS1W_NS25_17LinearCombinationISL_fSL_fLNS_15FloatRoundStyleE2EEES1X_S22_JEEENSA_5SM1004TMEM4LOAD26SM100_TMEM_LOAD_32dp32b32xENSA_20SM90_TMA_LOAD_IM2COLENS1A_INS1B_ILi1ELi4ELi3EEES1E_NSZ_INSB_IJS1F_S1Z_EEENSB_IJS1Z_SE_EEEEEEENSA_39AutoVectorizingCopyWithAssumedAlignmentILi128EEENSA_21SM90_TMA_STORE_IM2COLES2K_S2M_S2M_EEEvvEEEEvNT_6ParamsE,@function
        .size           _ZN7cutlass13device_kernelINS_4conv6kernel13ConvUniversalINS1_16ConvProblemShapeILNS1_8OperatorE1ELi2EEENS1_10collective14CollectiveConvINS1_47MainloopSm100TmaUmmaWarpSpecializedImplicitGemmILS5_1ELi26ELi2ELi1ELi2EN4cute5tupleIJNSA_1CILi2EEENSC_ILi1EEESE_EEEEENSB_IJNSC_ILi128EEESH_NSB_IJNSC_ILi64EEEEEEEEENS_12float_e4m3_tESL_NSA_8TiledMMAINSA_8MMA_AtomIJNSA_10MMA_TraitsINSA_25SM100_MMA_F8F6F4_2x1SM_SSEJSL_SL_fSH_SH_NSA_17integral_constantINSA_4UMMA5MajorELSS_0EEENSQ_ISS_LSS_1EEENSQ_INSR_7ScaleInELSV_0EEESW_EEEEEENSA_6LayoutINSB_IJSE_SE_SE_EEENSB_IJNSC_ILi0EEES11_S11_EEEEENSB_IJNSA_10UnderscoreES14_S14_EEEEENS7_6detail27Sm100ImplicitGemmTileTraitsINSA_25SM100_TMA_2SM_LOAD_IM2COLENSA_14ComposedLayoutINSA_7SwizzleILi2ELi4ELi3EEENSA_18smem_ptr_flag_bitsILi8EEENSZ_INSB_IJNSC_ILi8EEESI_EEENSB_IJSI_SE_EEEEEEEvEENS18_INSA_18SM100_TMA_2SM_LOADENS1A_IS1C_S1E_NSZ_INSB_IJSI_S1F_EEENSB_IJSE_SI_EEEEEEEvEEEENS_8epilogue10collective18CollectiveEpilogueINS1S_23Sm100TmaWarpSpecializedILi2ELi2ELi32ELb0ELb0EEEJNSB_IJSI_SH_SJ_EEENSB_IJNSZ_ISI_SE_EENSZ_INSB_IJNSC_ILi32EEESD_EEES1N_EEEEESL_NSB_IJNSB_IJlllEEESE_S11_EEESL_S24_NS1S_6fusion15FusionCallbacksIS1W_NS25_17LinearCombinationISL_fSL_fLNS_15FloatRoundStyleE2EEES1X_S22_JEEENSA_5SM1004TMEM4LOAD26SM100_TMEM_LOAD_32dp32b32xENSA_20SM90_TMA_LOAD_IM2COLENS1A_INS1B_ILi1ELi4ELi3EEES1E_NSZ_INSB_IJS1F_S1Z_EEENSB_IJS1Z_SE_EEEEEEENSA_39AutoVectorizingCopyWithAssumedAlignmentILi128EEENSA_21SM90_TMA_STORE_IM2COLES2K_S2M_S2M_EEEvvEEEEvNT_6ParamsE,(.L_x_221 - _ZN7cutlass13device_kernelINS_4conv6kernel13ConvUniversalINS1_16ConvProblemShapeILNS1_8OperatorE1ELi2EEENS1_10collective14CollectiveConvINS1_47MainloopSm100TmaUmmaWarpSpecializedImplicitGemmILS5_1ELi26ELi2ELi1ELi2EN4cute5tupleIJNSA_1CILi2EEENSC_ILi1EEESE_EEEEENSB_IJNSC_ILi128EEESH_NSB_IJNSC_ILi64EEEEEEEEENS_12float_e4m3_tESL_NSA_8TiledMMAINSA_8MMA_AtomIJNSA_10MMA_TraitsINSA_25SM100_MMA_F8F6F4_2x1SM_SSEJSL_SL_fSH_SH_NSA_17integral_constantINSA_4UMMA5MajorELSS_0EEENSQ_ISS_LSS_1EEENSQ_INSR_7ScaleInELSV_0EEESW_EEEEEENSA_6LayoutINSB_IJSE_SE_SE_EEENSB_IJNSC_ILi0EEES11_S11_EEEEENSB_IJNSA_10UnderscoreES14_S14_EEEEENS7_6detail27Sm100ImplicitGemmTileTraitsINSA_25SM100_TMA_2SM_LOAD_IM2COLENSA_14ComposedLayoutINSA_7SwizzleILi2ELi4ELi3EEENSA_18smem_ptr_flag_bitsILi8EEENSZ_INSB_IJNSC_ILi8EEESI_EEENSB_IJSI_SE_EEEEEEEvEENS18_INSA_18SM100_TMA_2SM_LOADENS1A_IS1C_S1E_NSZ_INSB_IJSI_S1F_EEENSB_IJSE_SI_EEEEEEEvEEEENS_8epilogue10collective18CollectiveEpilogueINS1S_23Sm100TmaWarpSpecializedILi2ELi2ELi32ELb0ELb0EEEJNSB_IJSI_SH_SJ_EEENSB_IJNSZ_ISI_SE_EENSZ_INSB_IJNSC_ILi32EEESD_EEES1N_EEEEESL_NSB_IJNSB_IJlllEEESE_S11_EEESL_S24_NS1S_6fusion15FusionCallbacksIS1W_NS25_17LinearCombinationISL_fSL_fLNS_15FloatRoundStyleE2EEES1X_S22_JEEENSA_5SM1004TMEM4LOAD26SM100_TMEM_LOAD_32dp32b32xENSA_20SM90_TMA_LOAD_IM2COLENS1A_INS1B_ILi1ELi4ELi3EEES1E_NSZ_INSB_IJS1F_S1Z_EEENSB_IJS1Z_SE_EEEEEEENSA_39AutoVectorizingCopyWithAssumedAlignmentILi128EEENSA_21SM90_TMA_STORE_IM2COLES2K_S2M_S2M_EEEvvEEEEvNT_6ParamsE)
        .other          _ZN7cutlass13device_kernelINS_4conv6kernel13ConvUniversalINS1_16ConvProblemShapeILNS1_8OperatorE1ELi2EEENS1_10collective14CollectiveConvINS1_47MainloopSm100TmaUmmaWarpSpecializedImplicitGemmILS5_1ELi26ELi2ELi1ELi2EN4cute5tupleIJNSA_1CILi2EEENSC_ILi1EEESE_EEEEENSB_IJNSC_ILi128EEESH_NSB_IJNSC_ILi64EEEEEEEEENS_12float_e4m3_tESL_NSA_8TiledMMAINSA_8MMA_AtomIJNSA_10MMA_TraitsINSA_25SM100_MMA_F8F6F4_2x1SM_SSEJSL_SL_fSH_SH_NSA_17integral_constantINSA_4UMMA5MajorELSS_0EEENSQ_ISS_LSS_1EEENSQ_INSR_7ScaleInELSV_0EEESW_EEEEEENSA_6LayoutINSB_IJSE_SE_SE_EEENSB_IJNSC_ILi0EEES11_S11_EEEEENSB_IJNSA_10UnderscoreES14_S14_EEEEENS7_6detail27Sm100ImplicitGemmTileTraitsINSA_25SM100_TMA_2SM_LOAD_IM2COLENSA_14ComposedLayoutINSA_7SwizzleILi2ELi4ELi3EEENSA_18smem_ptr_flag_bitsILi8EEENSZ_INSB_IJNSC_ILi8EEESI_EEENSB_IJSI_SE_EEEEEEEvEENS18_INSA_18SM100_TMA_2SM_LOADENS1A_IS1C_S1E_NSZ_INSB_IJSI_S1F_EEENSB_IJSE_SI_EEEEEEEvEEEENS_8epilogue10collective18CollectiveEpilogueINS1S_23Sm100TmaWarpSpecializedILi2ELi2ELi32ELb0ELb0EEEJNSB_IJSI_SH_SJ_EEENSB_IJNSZ_ISI_SE_EENSZ_INSB_IJNSC_ILi32EEESD_EEES1N_EEEEESL_NSB_IJNSB_IJlllEEESE_S11_EEESL_S24_NS1S_6fusion15FusionCallbacksIS1W_NS25_17LinearCombinationISL_fSL_fLNS_15FloatRoundStyleE2EEES1X_S22_JEEENSA_5SM1004TMEM4LOAD26SM100_TMEM_LOAD_32dp32b32xENSA_20SM90_TMA_LOAD_IM2COLENS1A_INS1B_ILi1ELi4ELi3EEES1E_NSZ_INSB_IJS1F_S1Z_EEENSB_IJS1Z_SE_EEEEEEENSA_39AutoVectorizingCopyWithAssumedAlignmentILi128EEENSA_21SM90_TMA_STORE_IM2COLES2K_S2M_S2M_EEEvvEEEEvNT_6ParamsE,@"STO_CUDA_ENTRY STV_DEFAULT"
_ZN7cutlass13device_kernelINS_4conv6kernel13ConvUniversalINS1_16ConvProblemShapeILNS1_8OperatorE1ELi2EEENS1_10collective14CollectiveConvINS1_47MainloopSm100TmaUmmaWarpSpecializedImplicitGemmILS5_1ELi26ELi2ELi1ELi2EN4cute5tupleIJNSA_1CILi2EEENSC_ILi1EEESE_EEEEENSB_IJNSC_ILi128EEESH_NSB_IJNSC_ILi64EEEEEEEEENS_12float_e4m3_tESL_NSA_8TiledMMAINSA_8MMA_AtomIJNSA_10MMA_TraitsINSA_25SM100_MMA_F8F6F4_2x1SM_SSEJSL_SL_fSH_SH_NSA_17integral_constantINSA_4UMMA5MajorELSS_0EEENSQ_ISS_LSS_1EEENSQ_INSR_7ScaleInELSV_0EEESW_EEEEEENSA_6LayoutINSB_IJSE_SE_SE_EEENSB_IJNSC_ILi0EEES11_S11_EEEEENSB_IJNSA_10UnderscoreES14_S14_EEEEENS7_6detail27Sm100ImplicitGemmTileTraitsINSA_25SM100_TMA_2SM_LOAD_IM2COLENSA_14ComposedLayoutINSA_7SwizzleILi2ELi4ELi3EEENSA_18smem_ptr_flag_bitsILi8EEENSZ_INSB_IJNSC_ILi8EEESI_EEENSB_IJSI_SE_EEEEEEEvEENS18_INSA_18SM100_TMA_2SM_LOADENS1A_IS1C_S1E_NSZ_INSB_IJSI_S1F_EEENSB_IJSE_SI_EEEEEEEvEEEENS_8epilogue10collective18CollectiveEpilogueINS1S_23Sm100TmaWarpSpecializedILi2ELi2ELi32ELb0ELb0EEEJNSB_IJSI_SH_SJ_EEENSB_IJNSZ_ISI_SE_EENSZ_INSB_IJNSC_ILi32EEESD_EEES1N_EEEEESL_NSB_IJNSB_IJlllEEESE_S11_EEESL_S24_NS1S_6fusion15FusionCallbacksIS1W_NS25_17LinearCombinationISL_fSL_fLNS_15FloatRoundStyleE2EEES1X_S22_JEEENSA_5SM1004TMEM4LOAD26SM100_TMEM_LOAD_32dp32b32xENSA_20SM90_TMA_LOAD_IM2COLENS1A_INS1B_ILi1ELi4ELi3EEES1E_NSZ_INSB_IJS1F_S1Z_EEENSB_IJS1Z_SE_EEEEEEENSA_39AutoVectorizingCopyWithAssumedAlignmentILi128EEENSA_21SM90_TMA_STORE_IM2COLES2K_S2M_S2M_EEEvvEEEEvNT_6ParamsE:
[----:B------:R-:W1:Y:S01]  /*0000*/  LDC R1, c[0x0][0x37c] ;  /* 0x0000df00ff017b82 */ /* 0x000e620000000800 */
[----:B------:R-:W2:Y:S01]  /*0010*/  S2R R99, SR_TID.X ;  /* 0x0000000000637919 */ /* 0x000ea20000002100 */
[----:B------:R-:W3:Y:S06]  /*0020*/  LDCU.64 UR8, c[0x0][0x890] ;  /* 0x00011200ff0877ac */ /* 0x000eec0008000a00 */
[----:B------:R-:W4:Y:S01]  /*0030*/  S2UR UR45, SR_CgaCtaId ;  /* 0x00000000002d79c3 */ /* 0x000f220000008800 */
[----:B-1----:R-:W-:Y:S01]  /*0040*/  VIADD R1, R1, 0xfffffff8 ;  /* 0xfffffff801017836 */ /* 0x002fe20000000000 */
[----:B------:R-:W-:-:S02]  /*0050*/  PRMT R86, RZ, 0x7610, R86 ;  /* 0x00007610ff567816 */ /* 0x000fc40000000056 */
[----:B------:R-:W-:Y:S02]  /*0060*/  ELECT P1, URZ, PT ;  /* 0x0000000000ff782f */ /* 0x000fe40003820000 */
[----:B------:R-:W-:Y:S01]  /*0070*/  R2UR UR43, R1 ;  /* 0x00000000012b72ca */ /* 0x000fe200000e0000 */
[----:B---3--:R-:W-:-:S04]  /*0080*/  UISETP.NE.U32.AND UP0, UPT, UR8, URZ, UPT ;  /* 0x000000ff0800728c */ /* 0x008fc8000bf05070 */
[----:B------:R-:W-:Y:S02]  /*0090*/  UISETP.NE.AND.EX UP0, UPT, UR9, URZ, UPT, UP0 ;  /* 0x000000ff0900728c */ /* 0x000fe4000bf05300 */
[----:B----4-:R-:W-:Y:S02]  /*00a0*/  ULOP3.LUT UR31, UR45, 0x1, URZ, 0xc0, !UPT ;  /* 0x000000012d1f7892 */ /* 0x010fe4000f8ec0ff */
[----:B------:R-:W-:Y:S01]  /*00b0*/  ULOP3.LUT UR30, UR45, 0x1, URZ, 0x3c, !UPT ;  /* 0x000000012d1e7892 */ /* 0x000fe2000f8e3cff */
[----:B--2---:R-:W-:-:S05]  /*00c0*/  SHF.R.U32.HI R87, RZ, 0x5, R99 ;  /* 0x00000005ff577819 */ /* 0x004fca0000011663 */
[----:B------:R-:W1:Y:S02]  /*00d0*/  SHFL.IDX PT, R0, R87, RZ, 0x1f ;  /* 0x00001fff57007589 */ /* 0x000e6400000e0000 */
[----:B-1----:R-:W-:Y:S01]  /*00e0*/  R2UR UR18, R0 ;  /* 0x00000000001272ca */ /* 0x002fe200000e0000 */
[----:B------:R-:W-:-:S14]  /*00f0*/  BRA.U UP0, `(.L_x_0) ;  /* 0x0000000100307547 */ /* 0x000fdc000b800000 */
[----:B------:R-:W1:Y:S02]  /*0100*/  LDCU.64 UR4, c[0x0][0x888] ;  /* 0x00011100ff0477ac */ /* 0x000e640008000a00 */
[----:B-1----:R-:W-:-:S04]  /*0110*/  UISETP.NE.U32.AND UP0, UPT, UR4, URZ, UPT ;  /* 0x000000ff0400728c */ /* 0x002fc8000bf05070 */
[----:B------:R-:W-:-:S09]  /*0120*/  UISETP.NE.AND.EX UP0, UPT, UR5, URZ, UPT, UP0 ;  /* 0x000000ff0500728c */ /* 0x000fd2000bf05300 */
[----:B------:R-:W-:Y:S05]  /*0130*/  BRA.U !UP0, `(.L_x_1) ;  /* 0x0000000108147547 */ /* 0x000fea000b800000 */
[----:B------:R-:W1:Y:S01]  /*0140*/  LDC.64 R2, c[0x0][0x888] ;  /* 0x00022200ff027b82 */ /* 0x000e620000000a00 */
[----:B------:R-:W1:Y:S02]  /*0150*/  LDCU.64 UR4, c[0x0][0x358] ;  /* 0x00006b00ff0477ac */ /* 0x000e640008000a00 */
[----:B-1----:R1:W5:Y:S01]  /*0160*/  LDG.E R41, desc[UR4][R2.64] ;  /* 0x0000000402297981 */ /* 0x002362000c1e1900 */
[----:B------:R-:W-:Y:S01]  /*0170*/  HFMA2 R86, -RZ, RZ, 0, 5.9604644775390625e-08 ;  /* 0x00000001ff567431 */ /* 0x000fe200000001ff */
[----:B------:R-:W-:Y:S05]  /*0180*/  BRA `(.L_x_0) ;  /* 0x00000000000c7947 */ /* 0x000fea0003800000 */
.L_x_1:
[----:B------:R-:W1:Y:S01]  /*0190*/  LDCU UR4, c[0x0][0x880] ;  /* 0x00011000ff0477ac */ /* 0x000e620008000800 */
[----:B------:R-:W-:Y:S01]  /*01a0*/  HFMA2 R86, -RZ, RZ, 0, 5.9604644775390625e-08 ;  /* 0x00000001ff567431 */ /* 0x000fe200000001ff */
[----:B-1----:R-:W-:-:S07]  /*01b0*/  MOV R41, UR4 ;  /* 0x0000000400297c02 */ /* 0x002fce0008000f00 */
.L_x_0:
[----:B------:R-:W2:Y:S02]  /*01c0*/  LDCU.64 UR4, c[0x0][0x8b0] ;  /* 0x00011600ff0477ac */ /* 0x000ea40008000a00 */
[----:B--2---:R-:W-:-:S04]  /*01d0*/  UISETP.NE.U32.AND UP0, UPT, UR4, URZ, UPT ;  /* 0x000000ff0400728c */ /* 0x004fc8000bf05070 */
[----:B------:R-:W-:-:S09]  /*01e0*/  UISETP.NE.AND.EX UP0, UPT, UR5, URZ, UPT, UP0 ;  /* 0x000000ff0500728c */ /* 0x000fd2000bf05300 */
[----:B------:R-:W-:Y:S05]  /*01f0*/  BRA.U UP0, `(.L_x_2) ;  /* 0x0000000100287547 */ /* 0x000fea000b800000 */
[----:B------:R-:W2:Y:S02]  /*0200*/  LDCU.64 UR4, c[0x0][0x8a8] ;  /* 0x00011500ff0477ac */ /* 0x000ea40008000a00 */
[----:B--2---:R-:W-:-:S04]  /*0210*/  UISETP.NE.U32.AND UP0, UPT, UR4, URZ, UPT ;  /* 0x000000ff0400728c */ /* 0x004fc8000bf05070 */
[----:B------:R-:W-:-:S09]  /*0220*/  UISETP.NE.AND.EX UP0, UPT, UR5, URZ, UPT, UP0 ;  /* 0x000000ff0500728c */ /* 0x000fd2000bf05300 */
[----:B------:R-:W-:Y:S05]  /*0230*/  BRA.U !UP0, `(.L_x_3) ;  /* 0x0000000108107547 */ /* 0x000fea000b800000 */
[----:B------:R-:W2:Y:S01]  /*0240*/  LDC.64 R38, c[0x0][0x8a8] ;  /* 0x00022a00ff267b82 */ /* 0x000ea20000000a00 */
[----:B------:R-:W2:Y:S02]  /*0250*/  LDCU.64 UR4, c[0x0][0x358] ;  /* 0x00006b00ff0477ac */ /* 0x000ea40008000a00 */
[----:B--2---:R2:W5:Y:S01]  /*0260*/  LDG.E R38, desc[UR4][R38.64] ;  /* 0x0000000426267981 */ /* 0x004562000c1e1900 */
[----:B------:R-:W-:Y:S05]  /*0270*/  BRA `(.L_x_2) ;  /* 0x0000000000087947 */ /* 0x000fea0003800000 */
.L_x_3:
[----:B------:R-:W2:Y:S02]  /*0280*/  LDCU UR4, c[0x0][0x8a0] ;  /* 0x00011400ff0477ac */ /* 0x000ea40008000800 */
[----:B--2---:R-:W-:Y:S02]  /*0290*/  MOV R38, UR4 ;  /* 0x0000000400267c02 */ /* 0x004fe40008000f00 */
.L_x_2:
[----:B------:R-:W-:Y:S01]  /*02a0*/  IMAD.U32 R0, RZ, RZ, UR18 ;  /* 0x00000012ff007e24 */ /* 0x000fe2000f8e00ff */
[----:B------:R-:W-:Y:S04]  /*02b0*/  BSSY.RECONVERGENT B0, `(.L_x_4) ;  /* 0x000000c000007945 */ /* 0x000fe80003800200 */
[C---:B------:R-:W-:Y:S02]  /*02c0*/  ISETP.NE.OR P2, PT, R0.reuse, 0x1, !P1 ;  /* 0x000000010000780c */ /* 0x040fe40004f45670 */
[----:B------:R-:W-:-:S11]  /*02d0*/  ISETP.NE.OR P0, PT, R0, 0x3, !P1 ;  /* 0x000000030000780c */ /* 0x000fd60004f05670 */
[----:B------:R-:W-:Y:S05]  /*02e0*/  @P2 BRA `(.L_x_5) ;  /* 0x0000000000202947 */ /* 0x000fea0003800000 */
[----:B------:R-:W3:Y:S02]  /*02f0*/  LDCU.64 UR4, c[0x0][0x348] ;  /* 0x00006900ff0477ac */ /* 0x000ee40008000a00 */
[----:B---3--:R-:W-:Y:S02]  /*0300*/  UIADD3 UR6, UP1, UPT, UR4, 0x80, URZ ;  /* 0x0000008004067890 */ /* 0x008fe4000ff3e0ff */
[----:B------:R-:W-:Y:S02]  /*0310*/  UIADD3 UR4, UP0, UPT, UR4, 0x180, URZ ;  /* 0x0000018004047890 */ /* 0x000fe4000ff1e0ff */
[----:B------:R-:W-:Y:S02]  /*0320*/  UIADD3.X UR7, UPT, UPT, URZ, UR5, URZ, UP1, !UPT ;  /* 0x00000005ff077290 */ /* 0x000fe40008ffe4ff */
[----:B------:R-:W-:-:S07]  /*0330*/  UIADD3.X UR5, UPT, UPT, URZ, UR5, URZ, UP0, !UPT ;  /* 0x00000005ff057290 */ /* 0x000fce00087fe4ff */
[----:B------:R3:W-:Y:S02]  /*0340*/  UTMACCTL.PF [UR6] ;  /* 0x00000000060079b9 */ /* 0x0007e40008040000 */
[----:B------:R3:W-:Y:S02]  /*0350*/  UTMACCTL.PF [UR4] ;  /* 0x00000000040079b9 */ /* 0x0007e40008040000 */
[----:B---3--:R-:W-:Y:S01]  /*0360*/  NOP ;  /* 0x0000000000007918 */ /* 0x008fe20000000000 */
.L_x_5:
[----:B------:R-:W-:Y:S05]  /*0370*/  BSYNC.RECONVERGENT B0 ;  /* 0x0000000000007941 */ /* 0x000fea0003800200 */
.L_x_4:
[----:B------:R-:W-:Y:S04]  /*0380*/  BSSY.RECONVERGENT B0, `(.L_x_6) ;  /* 0x000000a000007945 */ /* 0x000fe80003800200 */
        /* <DEDUP_REMOVED lines=9> */
.L_x_7:
[----:B------:R-:W-:Y:S05]  /*0420*/  BSYNC.RECONVERGENT B0 ;  /* 0x0000000000007941 */ /* 0x000fea0003800200 */
.L_x_6:
[----:B------:R-:W3:Y:S01]  /*0430*/  LDCU.64 UR4, c[0x0][0x888] ;  /* 0x00011100ff0477ac */ /* 0x000ee20008000a00 */
[----:B------:R-:W-:Y:S02]  /*0440*/  UISETP.EQ.U32.AND UP2, UPT, UR8, URZ, UPT ;  /* 0x000000ff0800728c */ /* 0x000fe4000bf42070 */
[----:B------:R-:W-:Y:S02]  /*0450*/  UPLOP3.LUT UP3, UPT, UPT, UPT, UPT, 0x80, 0x8 ;  /* 0x000000000008789c */ /* 0x000fe40003f6f070 */
[----:B---3--:R-:W-:-:S04]  /*0460*/  UISETP.NE.U32.AND UP0, UPT, UR4, URZ, UPT ;  /* 0x000000ff0400728c */ /* 0x008fc8000bf05070 */
[----:B------:R-:W-:-:S04]  /*0470*/  UISETP.NE.AND.EX UP1, UPT, UR5, URZ, UPT, UP0 ;  /* 0x000000ff0500728c */ /* 0x000fc8000bf25300 */
[----:B------:R-:W-:-:S04]  /*0480*/  UISETP.EQ.OR.EX UP4, UPT, UR9, URZ, !UP1, UP2 ;  /* 0x000000ff0900728c */ /* 0x000fc8000cf82720 */
[----:B------:R-:W-:-:S06]  /*0490*/  UP2UR UR4, UPR, URZ, 0x10 ;  /* 0x00000010ff047883 */ /* 0x000fcc0008000000 */
[----:B------:R-:W-:Y:S01]  /*04a0*/  MOV R92, UR4 ;  /* 0x00000004005c7c02 */ /* 0x000fe20008000f00 */
[----:B------:R-:W-:Y:S06]  /*04b0*/  BRA.U !UP4, `(.L_x_8) ;  /* 0x000000010c207547 */ /* 0x000fec000b800000 */
[----:B------:R-:W-:Y:S01]  /*04c0*/  UISETP.NE.U32.AND UP2, UPT, UR8, URZ, UPT ;  /* 0x000000ff0800728c */ /* 0x000fe2000bf45070 */
[----:B-----5:R-:W-:Y:S01]  /*04d0*/  FSETP.NEU.AND P0, PT, R41, RZ, PT ;  /* 0x000000ff2900720b */ /* 0x020fe20003f0d000 */
[----:B------:R-:W-:Y:S02]  /*04e0*/  USEL UR4, URZ, 0xffffffff, UP1 ;  /* 0xffffffffff047887 */ /* 0x000fe40008800000 */
[----:B------:R-:W-:-:S10]  /*04f0*/  UISETP.NE.AND.EX UP2, UPT, UR9, URZ, UPT, UP2 ;  /* 0x000000ff0900728c */ /* 0x000fd4000bf45320 */
[----:B------:R-:W-:Y:S01]  /*0500*/  VOTEU.ANY UP0, P0 ;  /* 0x0000000000ff7886 */ /* 0x000fe20000000100 */
[----:B------:R-:W-:-:S04]  /*0510*/  @!UP2 USEL UR4, URZ, 0xffffffff, UP0 ;  /* 0xffffffffff04a887 */ /* 0x000fc80008000000 */
[----:B------:R-:W-:-:S04]  /*0520*/  ULOP3.LUT UR4, UR4, 0x1, URZ, 0xc0, !UPT ;  /* 0x0000000104047892 */ /* 0x000fc8000f8ec0ff */
[----:B------:R-:W-:-:S11]  /*0530*/  UISETP.NE.U32.AND UP3, UPT, UR4, 0x1, UPT ;  /* 0x000000010400788c */ /* 0x000fd6000bf65070 */
.L_x_8:
[----:B------:R-:W3:Y:S01]  /*0540*/  SHFL.IDX PT, R0, R87, RZ, 0x1f ;  /* 0x00001fff57007589 */ /* 0x000ee200000e0000 */
[----:B------:R-:W-:Y:S02]  /*0550*/  UISETP.NE.AND UP5, UPT, UR18, 0x2, UPT ;  /* 0x000000021200788c */ /* 0x000fe4000bfa5270 */
[----:B------:R-:W-:Y:S02]  /*0560*/  UISETP.NE.AND UP0, UPT, UR18, 0x2, UPT ;  /* 0x000000021200788c */ /* 0x000fe4000bf05270 */
[----:B------:R-:W-:Y:S02]  /*0570*/  UISETP.NE.OR UP2, UPT, UR31, URZ, UP5 ;  /* 0x000000ff1f00728c */ /* 0x000fe4000af45670 */
[----:B------:R-:W-:-:S04]  /*0580*/  USEL UR54, URZ, 0x1, UP0 ;  /* 0x00000001ff367887 */ /* 0x000fc80008000000 */
[----:B------:R-:W-:Y:S02]  /*0590*/  PLOP3.LUT P3, PT, P1, PT, UP2, 0xae, 0xea ;  /* 0x0000000000ea781c */ /* 0x000fe40000f6f52e */
[----:B---3--:R-:W-:-:S13]  /*05a0*/  ISETP.NE.AND P0, PT, R0, RZ, PT ;  /* 0x000000ff0000720c */ /* 0x008fda0003f05270 */
[----:B------:R-:W-:Y:S05]  /*05b0*/  @P0 BRA `(.L_x_9) ;  /* 0x0000000400000947 */ /* 0x000fea0003800000 */
[----:B------:R-:W-:Y:S01]  /*05c0*/  ELECT P0, URZ, PT ;  /* 0x0000000000ff782f */ /* 0x000fe20003800000 */
[----:B------:R-:W-:-:S12]  /*05d0*/  BSSY.RECONVERGENT B0, `(.L_x_9) ;  /* 0x000003e000007945 */ /* 0x000fd80003800200 */
[----:B------:R-:W-:Y:S05]  /*05e0*/  @!P0 BRA `(.L_x_10) ;  /* 0x0000000000f08947 */ /* 0x000fea0003800000 */
[----:B------:R-:W-:Y:S01]  /*05f0*/  UMOV UR4, 0x400 ;  /* 0x0000040000047882 */ /* 0x000fe20000000000 */
[----:B------:R-:W-:Y:S01]  /*0600*/  UMOV UR6, 0x1 ;  /* 0x0000000100067882 */ /* 0x000fe20000000000 */
[----:B------:R-:W-:Y:S02]  /*0610*/  ULEA UR4, UR45, UR4, 0x18 ;  /* 0x000000042d047291 */ /* 0x000fe4000f8ec0ff */
[----:B------:R-:W-:-:S04]  /*0620*/  UIADD3 UR6, UPT, UPT, -UR6, 0x100000, URZ ;  /* 0x0010000006067890 */ /* 0x000fc8000fffe1ff */
[----:B------:R-:W-:Y:S02]  /*0630*/  USHF.L.U32 UR7, UR6, 0xb, URZ ;  /* 0x0000000b06077899 */ /* 0x000fe400080006ff */
[----:B------:R-:W-:Y:S01]  /*0640*/  USHF.L.U32 UR6, UR6, 0x1, URZ ;  /* 0x0000000106067899 */ /* 0x000fe200080006ff */
[----:B------:R-:W3:Y:S11]  /*0650*/  FENCE.VIEW.ASYNC.S ;  /* 0x00000000000073c6 */ /* 0x000ef60000000000 */
[----:B---3--:R3:W4:Y:S01]  /*0660*/  SYNCS.EXCH.64 URZ, [UR4], UR6 ;  /* 0x0000000604ff75b2 */ /* 0x0087220008000100 */
[----:B------:R3:W1:Y:S01]  /*0670*/  SYNCS.EXCH.64 URZ, [UR4+0xd0], UR6 ;  /* 0x0000d00604ff75b2 */ /* 0x0006620008000100 */
        /* <DEDUP_REMOVED lines=49> */
[----:B------:R3:W1:Y:S02]  /*0990*/  SYNCS.EXCH.64 URZ, [UR4+0x198], UR6 ;  /* 0x0001980604ff75b2 */ /* 0x0006640008000100 */
[----:B---34-:R-:W-:Y:S01]  /*09a0*/  NOP ;  /* 0x0000000000007918 */ /* 0x018fe20000000000 */
.L_x_10:
[----:B------:R-:W-:Y:S05]  /*09b0*/  BSYNC.RECONVERGENT B0 ;  /* 0x0000000000007941 */ /* 0x000fea0003800200 */
.L_x_9:
[----:B------:R-:W3:Y:S01]  /*09c0*/  SHFL.IDX PT, R0, R87, RZ, 0x1f ;  /* 0x00001fff57007589 */ /* 0x000ee200000e0000 */
[----:B------:R-:W-:Y:S01]  /*09d0*/  NOP ;  /* 0x0000000000007918 */ /* 0x000fe20000000000 */
[----:B---3--:R-:W-:-:S13]  /*09e0*/  ISETP.NE.AND P0, PT, R0, 0x1, PT ;  /* 0x000000010000780c */ /* 0x008fda0003f05270 */
[----:B------:R-:W-:Y:S05]  /*09f0*/  @P0 BRA `(.L_x_11) ;  /* 0x0000000000440947 */ /* 0x000fea0003800000 */
[----:B------:R-:W-:Y:S01]  /*0a00*/  UMOV UR4, 0x400 ;  /* 0x0000040000047882 */ /* 0x000fe20000000000 */
[----:B------:R-:W-:Y:S01]  /*0a10*/  UMOV UR8, 0x20 ;  /* 0x0000002000087882 */ /* 0x000fe20000000000 */
[----:B------:R-:W-:Y:S01]  /*0a20*/  UMOV UR6, 0x80 ;  /* 0x0000008000067882 */ /* 0x000fe20000000000 */
[----:B------:R-:W-:Y:S02]  /*0a30*/  ULEA UR4, UR45, UR4, 0x18 ;  /* 0x000000042d047291 */ /* 0x000fe4000f8ec0ff */
[----:B------:R-:W-:-:S04]  /*0a40*/  UIADD3 UR8, UPT, UPT, -UR8, 0x100000, URZ ;  /* 0x0010000008087890 */ /* 0x000fc8000fffe1ff */
[----:B------:R-:W-:Y:S02]  /*0a50*/  USHF.L.U32 UR9, UR8, 0xb, URZ ;  /* 0x0000000b08097899 */ /* 0x000fe400080006ff */
[----:B------:R-:W-:Y:S02]  /*0a60*/  USHF.L.U32 UR8, UR8, 0x1, URZ ;  /* 0x0000000108087899 */ /* 0x000fe400080006ff */
[----:B------:R-:W-:-:S04]  /*0a70*/  UIADD3 UR6, UPT, UPT, -UR6, 0x100000, URZ ;  /* 0x0010000006067890 */ /* 0x000fc8000fffe1ff */
[----:B------:R-:W-:Y:S02]  /*0a80*/  USHF.L.U32 UR7, UR6, 0xb, URZ ;  /* 0x0000000b06077899 */ /* 0x000fe400080006ff */
[----:B------:R-:W-:Y:S01]  /*0a90*/  USHF.L.U32 UR6, UR6, 0x1, URZ ;  /* 0x0000000106067899 */ /* 0x000fe200080006ff */
[----:B------:R-:W-:Y:S01]  /*0aa0*/  ELECT P0, URZ, PT ;  /* 0x0000000000ff782f */ /* 0x000fe20003800000 */
[----:B------:R-:W3:Y:S02]  /*0ab0*/  FENCE.VIEW.ASYNC.S ;  /* 0x00000000000073c6 */ /* 0x000ee40000000000 */
[----:B---3--:R3:W4:Y:S08]  /*0ac0*/  SYNCS.EXCH.64 URZ, [UR4+0x1a0], UR8 ;  /* 0x0001a00804ff75b2 */ /* 0x0087300008000100 */
[----:B------:R3:W1:Y:S01]  /*0ad0*/  SYNCS.EXCH.64 URZ, [UR4+0x1b0], UR6 ;  /* 0x0001b00604ff75b2 */ /* 0x0006620008000100 */
[----:B------:R3:W1:Y:S01]  /*0ae0*/  SYNCS.EXCH.64 URZ, [UR4+0x1a8], UR8 ;  /* 0x0001a80804ff75b2 */ /* 0x0006620008000100 */
[----:B------:R3:W1:Y:S01]  /*0af0*/  SYNCS.EXCH.64 URZ, [UR4+0x1b8], UR6 ;  /* 0x0001b80604ff75b2 */ /* 0x0006620008000100 */
[----:B------:R-:W-:Y:S01]  /*0b00*/  NOP ;  /* 0x0000000000007918 */ /* 0x000fe20000000000 */
.L_x_11:
[----:B------:R-:W2:Y:S01]  /*0b10*/  SHFL.IDX PT, R0, R87, RZ, 0x1f ;  /* 0x00001fff57007589 */ /* 0x000ea200000e0000 */
[----:B------:R-:W-:Y:S01]  /*0b20*/  NOP ;  /* 0x0000000000007918 */ /* 0x000fe20000000000 */
[----:B--2---:R-:W-:-:S13]  /*0b30*/  ISETP.NE.AND P0, PT, R0, 0x3, PT ;  /* 0x000000030000780c */ /* 0x004fda0003f05270 */
[----:B------:R-:W-:Y:S05]  /*0b40*/  @P0 BRA `(.L_x_12) ;  /* 0x00000000002c0947 */ /* 0x000fea0003800000 */
[----:B---3--:R-:W-:Y:S01]  /*0b50*/  UMOV UR4, 0x400 ;  /* 0x0000040000047882 */ /* 0x008fe20000000000 */
[----:B------:R-:W-:Y:S01]  /*0b60*/  UMOV UR6, 0x20 ;  /* 0x0000002000067882 */ /* 0x000fe20000000000 */
[----:B------:R-:W-:Y:S02]  /*0b70*/  ULEA UR4, UR45, UR4, 0x18 ;  /* 0x000000042d047291 */ /* 0x000fe4000f8ec0ff */
[----:B------:R-:W-:-:S04]  /*0b80*/  UIADD3 UR6, UPT, UPT, -UR6, 0x100000, URZ ;  /* 0x0010000006067890 */ /* 0x000fc8000fffe1ff */
[----:B------:R-:W-:Y:S02]  /*0b90*/  USHF.L.U32 UR7, UR6, 0xb, URZ ;  /* 0x0000000b06077899 */ /* 0x000fe400080006ff */
[----:B------:R-:W-:Y:S01]  /*0ba0*/  USHF.L.U32 UR6, UR6, 0x1, URZ ;  /* 0x0000000106067899 */ /* 0x000fe200080006ff */
[----:B------:R-:W-:Y:S01]  /*0bb0*/  ELECT P0, URZ, PT ;  /* 0x0000000000ff782f */ /* 0x000fe20003800000 */
[----:B------:R-:W2:Y:S10]  /*0bc0*/  FENCE.VIEW.ASYNC.S ;  /* 0x00000000000073c6 */ /* 0x000eb40000000000 */
[----:B--2---:R2:W3:Y:S01]  /*0bd0*/  SYNCS.EXCH.64 URZ, [UR4+0x1c0], UR6 ;  /* 0x0001c00604ff75b2 */ /* 0x0044e20008000100 */
[----:B------:R2:W1:Y:S01]  /*0be0*/  SYNCS.EXCH.64 URZ, [UR4+0x1c8], UR6 ;  /* 0x0001c80604ff75b2 */ /* 0x0004620008000100 */
[----:B------:R-:W-:Y:S01]  /*0bf0*/  NOP ;  /* 0x0000000000007918 */ /* 0x000fe20000000000 */
.L_x_12:
[----:B------:R-:W4:Y:S01]  /*0c00*/  SHFL.IDX PT, R0, R87, RZ, 0x1f ;  /* 0x00001fff57007589 */ /* 0x000f2200000e0000 */
[----:B------:R-:W-:Y:S01]  /*0c10*/  NOP ;  /* 0x0000000000007918 */ /* 0x000fe20000000000 */
[----:B----4-:R-:W-:-:S13]  /*0c20*/  ISETP.NE.AND P0, PT, R0, 0x4, PT ;  /* 0x000000040000780c */ /* 0x010fda0003f05270 */
[----:B------:R-:W-:Y:S05]  /*0c30*/  @P0 BRA `(.L_x_13) ;  /* 0x0000000000400947 */ /* 0x000fea0003800000 */
[----:B--23--:R-:W-:Y:S01]  /*0c40*/  UMOV UR4, 0x1e0 ;  /* 0x000001e000047882 */ /* 0x00cfe20000000000 */
[----:B------:R-:W-:Y:S01]  /*0c50*/  UMOV UR6, 0x400 ;  /* 0x0000040000067882 */ /* 0x000fe20000000000 */
[----:B------:R-:W-:Y:S01]  /*0c60*/  USEL UR4, UR4, 0x1a0, UP3 ;  /* 0x000001a004047887 */ /* 0x000fe20009800000 */
        /* <DEDUP_REMOVED lines=9> */
[----:B------:R-:W2:Y:S02]  /*0d00*/  FENCE.VIEW.ASYNC.S ;  /* 0x00000000000073c6 */ /* 0x000ea40000000000 */
[----:B--2---:R4:W2:Y:S08]  /*0d10*/  SYNCS.EXCH.64 URZ, [UR6+0x1d0], UR8 ;  /* 0x0001d00806ff75b2 */ /* 0x0048b00008000100 */
[----:B------:R4:W3:Y:S02]  /*0d20*/  SYNCS.EXCH.64 URZ, [UR6+0x1d8], UR4 ;  /* 0x0001d80406ff75b2 */ /* 0x0008e40008000100 */
[----:B----4-:R-:W-:Y:S01]  /*0d30*/  NOP ;  /* 0x0000000000007918 */ /* 0x010fe20000000000 */
.L_x_13:
[----:B------:R-:W4:Y:S01]  /*0d40*/  SHFL.IDX PT, R0, R87, RZ, 0x1f ;  /* 0x00001fff57007589 */ /* 0x000f2200000e0000 */
[----:B------:R-:W-:Y:S01]  /*0d50*/  ISETP.NE.OR P1, PT, RZ, UR18, !P1 ;  /* 0x00000012ff007c0c */ /* 0x000fe2000cf25670 */
[----:B------:R-:W-:Y:S01]  /*0d60*/  NOP ;  /* 0x0000000000007918 */ /* 0x000fe20000000000 */
[----:B----4-:R-:W-:-:S13]  /*0d70*/  ISETP.NE.AND P0, PT, R0, 0x5, PT ;  /* 0x000000050000780c */ /* 0x010fda0003f05270 */
[----:B------:R-:W-:Y:S05]  /*0d80*/  @P0 BRA `(.L_x_14) ;  /* 0x0000000000440947 */ /* 0x000fea0003800000 */
[----:B--23--:R-:W-:Y:S01]  /*0d90*/  UMOV UR4, 0x400 ;  /* 0x0000040000047882 */ /* 0x00cfe20000000000 */
        /* <DEDUP_REMOVED lines=12> */
[----:B------:R4:W3:Y:S01]  /*0e60*/  SYNCS.EXCH.64 URZ, [UR4+0x1f0], UR8 ;  /* 0x0001f00804ff75b2 */ /* 0x0008e20008000100 */
[----:B------:R4:W1:Y:S01]  /*0e70*/  SYNCS.EXCH.64 URZ, [UR4+0x1e8], UR6 ;  /* 0x0001e80604ff75b2 */ /* 0x0008620008000100 */
[----:B------:R4:W1:Y:S02]  /*0e80*/  SYNCS.EXCH.64 URZ, [UR4+0x1f8], UR8 ;  /* 0x0001f80804ff75b2 */ /* 0x0008640008000100 */
[----:B----4-:R-:W-:Y:S01]  /*0e90*/  NOP ;  /* 0x0000000000007918 */ /* 0x010fe20000000000 */
.L_x_14:
[----:B------:R-:W-:Y:S01]  /*0ea0*/  VOTEU.ALL UP0, P1 ;  /* 0x0000000000ff7886 */ /* 0x000fe20000800000 */
[----:B--23--:R-:W-:Y:S01]  /*0eb0*/  UMOV UR4, 0x20 ;  /* 0x0000002000047882 */ /* 0x00cfe20000000000 */
[----:B------:R-:W2:Y:S01]  /*0ec0*/  LDCU UR7, c[0x0][0x36c] ;  /* 0x00006d80ff0777ac */ /* 0x000ea20008000800 */
[----:B------:R-:W-:Y:S01]  /*0ed0*/  NOP ;  /* 0x0000000000007918 */ /* 0x000fe20000000000 */
[----:B-1----:R-:W-:Y:S01]  /*0ee0*/  LOP3.LUT R3, R99, 0x1f, RZ, 0xc0, !PT ;  /* 0x0000001f63037812 */ /* 0x002fe200078ec0ff */
[----:B------:R-:W-:Y:S01]  /*0ef0*/  @!UP0 UMOV UR6, 0x400 ;  /* 0x0000040000068882 */ /* 0x000fe20000000000 */
[----:B------:R-:W-:-:S04]  /*0f00*/  @!UP0 UIADD3 UR4, UPT, UPT, -UR4, 0x100000, URZ ;  /* 0x0010000004048890 */ /* 0x000fc8000fffe1ff */
[----:B------:R-:W-:Y:S02]  /*0f10*/  @!UP0 USHF.L.U32 UR5, UR4, 0xb, URZ ;  /* 0x0000000b04058899 */ /* 0x000fe400080006ff */
[----:B------:R-:W-:Y:S02]  /*0f20*/  @!UP0 USHF.L.U32 UR4, UR4, 0x1, URZ ;  /* 0x0000000104048899 */ /* 0x000fe400080006ff */
[----:B------:R-:W-:Y:S01]  /*0f30*/  @!UP0 ULEA UR6, UR45, UR6, 0x18 ;  /* 0x000000062d068291 */ /* 0x000fe2000f8ec0ff */
[----:B------:R-:W-:Y:S01]  /*0f40*/  VOTEU.ALL UP0, P1 ;  /* 0x0000000000ff7886 */ /* 0x000fe20000800000 */
[----:B------:R-:W-:Y:S02]  /*0f50*/  UISETP.NE.AND UP4, UPT, UR18, URZ, UPT ;  /* 0x000000ff1200728c */ /* 0x000fe4000bf85270 */
[----:B--2---:R-:W-:Y:S01]  /*0f60*/  UISETP.EQ.U32.AND UP6, UPT, UR7, 0x1, UPT ;  /* 0x000000010700788c */ /* 0x004fe2000bfc2070 */
[----:B------:R-:W1:Y:S07]  /*0f70*/  FENCE.VIEW.ASYNC.S ;  /* 0x00000000000073c6 */ /* 0x000e6e0000000000 */
[----:B-1----:R1:W2:Y:S01]  /*0f80*/  @!UP0 SYNCS.EXCH.64 URZ, [UR6+0x200], UR4 ;  /* 0x0002000406ff85b2 */ /* 0x0022a20008000100 */
[----:B------:R-:W-:Y:S05]  /*0f90*/  BRA.U !UP6, `(.L_x_15) ;  /* 0x000000010e087547 */ /* 0x000fea000b800000 */
[----:B--2---:R-:W-:Y:S01]  /*0fa0*/  UCGABAR_ARV ;  /* 0x00000000000079c7 */ /* 0x004fe20008000000 */
[----:B------:R-:W-:Y:S05]  /*0fb0*/  BRA `(.L_x_16) ;  /* 0x0000000000047947 */ /* 0x000fea0003800000 */
.L_x_15:
[----:B--2---:R-:W-:Y:S01]  /*0fc0*/  NOP ;  /* 0x0000000000007918 */ /* 0x004fe20000000000 */
.L_x_16:
[----:B------:R-:W2:Y:S01]  /*0fd0*/  S2UR UR21, SR_CTAID.X ;  /* 0x00000000001579c3 */ /* 0x000ea20000002500 */
[----:B------:R-:W-:-:S05]  /*0fe0*/  CS2R.32 R91, SR_CgaSize ;  /* 0x00000000005b7805 */ /* 0x000fca0000008a00 */
[----:B------:R-:W-:-:S05]  /*0ff0*/  IMAD R91, R91, -0xa0, RZ ;  /* 0xffffff605b5b7824 */ /* 0x000fca00078e02ff */
[----:B-1----:R-:W-:-:S14]  /*1000*/  R2UR UR5, R91 ;  /* 0x000000005b0572ca */ /* 0x002fdc00000e0000 */
[----:B------:R-:W1:Y:S01]  /*1010*/  LDCU UR5, c[0x0][UR5+0x2b0] ;  /* 0x00005600050577ac */ /* 0x000e620008000800 */
[----:B------:R-:W-:-:S05]  /*1020*/  CS2R.32 R91, SR_CgaSize ;  /* 0x00000000005b7805 */ /* 0x000fca0000008a00 */
[----:B------:R-:W-:-:S05]  /*1030*/  IMAD R91, R91, -0xa0, RZ ;  /* 0xffffff605b5b7824 */ /* 0x000fca00078e02ff */
[----:B------:R-:W-:-:S14]  /*1040*/  R2UR UR4, R91 ;  /* 0x000000005b0472ca */ /* 0x000fdc00000e0000 */
[----:B------:R-:W3:Y:S01]  /*1050*/  LDCU UR4, c[0x0][UR4+0x2b4] ;  /* 0x00005680040477ac */ /* 0x000ee20008000800 */
[----:B------:R-:W4:Y:S01]  /*1060*/  S2UR UR20, SR_CTAID.Y ;  /* 0x00000000001479c3 */ /* 0x000f220000002600 */
[----:B------:R-:W-:-:S05]  /*1070*/  CS2R.32 R91, SR_CgaSize ;  /* 0x00000000005b7805 */ /* 0x000fca0000008a00 */
[----:B------:R-:W-:-:S05]  /*1080*/  IMAD R91, R91, -0xa0, RZ ;  /* 0xffffff605b5b7824 */ /* 0x000fca00078e02ff */
[----:B------:R-:W-:-:S14]  /*1090*/  R2UR UR7, R91 ;  /* 0x000000005b0772ca */ /* 0x000fdc00000e0000 */
[----:B------:R-:W3:Y:S01]  /*10a0*/  LDCU UR7, c[0x0][UR7+0x2a0] ;  /* 0x00005400070777ac */ /* 0x000ee20008000800 */
[----:B------:R-:W-:-:S05]  /*10b0*/  CS2R.32 R91, SR_CgaSize ;  /* 0x00000000005b7805 */ /* 0x000fca0000008a00 */
[----:B------:R-:W-:-:S05]  /*10c0*/  IMAD R91, R91, -0xa0, RZ ;  /* 0xffffff605b5b7824 */ /* 0x000fca00078e02ff */
[----:B------:R-:W-:-:S14]  /*10d0*/  R2UR UR8, R91 ;  /* 0x000000005b0872ca */ /* 0x000fdc00000e0000 */
[----:B------:R-:W3:Y:S01]  /*10e0*/  LDCU UR8, c[0x0][UR8+0x2a4] ;  /* 0x00005480080877ac */ /* 0x000ee20008000800 */
[----:B------:R-:W3:Y:S01]  /*10f0*/  LDCU UR19, c[0x0][0xb24] ;  /* 0x00016480ff1377ac */ /* 0x000ee20008000800 */
[----:B------:R-:W3:Y:S01]  /*1100*/  LDCU UR39, c[0x0][0xb24] ;  /* 0x00016480ff2777ac */ /* 0x000ee20008000800 */
[----:B--2---:R-:W-:Y:S01]  /*1110*/  I2FP.F32.U32 R2, UR21 ;  /* 0x0000001500027c45 */ /* 0x004fe20008201000 */
[----:B------:R-:W2:Y:S04]  /*1120*/  LDCU UR24, c[0x0][0xb30] ;  /* 0x00016600ff1877ac */ /* 0x000ea80008000800 */
[----:B-1----:R-:W-:Y:S01]  /*1130*/  FMUL R2, R2, UR5 ;  /* 0x0000000502027c20 */ /* 0x002fe20008400000 */
[----:B----4-:R-:W-:-:S05]  /*1140*/  I2FP.F32.U32 R0, UR20 ;  /* 0x0000001400007c45 */ /* 0x010fca0008201000 */
[----:B------:R-:W1:Y:S01]  /*1150*/  F2I.U32.TRUNC.NTZ R2, R2 ;  /* 0x0000000200027305 */ /* 0x000e62000020f000 */
[----:B---3--:R-:W-:-:S07]  /*1160*/  FMUL R0, R0, UR4 ;  /* 0x0000000400007c20 */ /* 0x008fce0008400000 */
[----:B------:R-:W3:Y:S01]  /*1170*/  F2I.U32.TRUNC.NTZ R0, R0 ;  /* 0x0000000000007305 */ /* 0x000ee2000020f000 */
[----:B-1----:R-:W-:Y:S02]  /*1180*/  R2UR UR4, R2 ;  /* 0x00000000020472ca */ /* 0x002fe400000e0000 */
[----:B------:R-:W-:Y:S02]  /*1190*/  PRMT R2, RZ, 0x7610, R2 ;  /* 0x00007610ff027816 */ /* 0x000fe40000000002 */
[----:B---3--:R-:W-:Y:S02]  /*11a0*/  R2UR UR6, R0 ;  /* 0x00000000000672ca */ /* 0x008fe400000e0000 */
[----:B------:R-:W-:-:S07]  /*11b0*/  PRMT R0, RZ, 0x7610, R0 ;  /* 0x00007610ff007816 */ /* 0x000fce0000000000 */
[----:B------:R-:W-:-:S04]  /*11c0*/  UIADD3 UR5, UPT, UPT, -UR4, URZ, URZ ;  /* 0x000000ff04057290 */ /* 0x000fc8000fffe1ff */
[----:B------:R-:W-:Y:S02]  /*11d0*/  UIMAD UR5, UR7, UR5, UR21 ;  /* 0x00000005070572a4 */ /* 0x000fe4000f8e0215 */
[----:B------:R-:W-:-:S04]  /*11e0*/  UIADD3 UR4, UPT, UPT, -UR6, URZ, URZ ;  /* 0x000000ff06047290 */ /* 0x000fc8000fffe1ff */
[----:B------:R-:W-:Y:S01]  /*11f0*/  IMAD.U32 R91, RZ, RZ, UR5 ;  /* 0x00000005ff5b7e24 */ /* 0x000fe2000f8e00ff */
[----:B------:R-:W-:-:S06]  /*1200*/  UIMAD UR4, UR8, UR4, UR20 ;  /* 0x00000004080472a4 */ /* 0x000fcc000f8e0214 */
[----:B------:R-:W-:Y:S01]  /*1210*/  IMAD.U32 R90, RZ, RZ, UR4 ;  /* 0x00000004ff5a7e24 */ /* 0x000fe2000f8e00ff */
[----:B--2---:R-:W-:Y:S06]  /*1220*/  BRA.U UP4, `(.L_x_17) ;  /* 0x0000000104307547 */ /* 0x004fec000b800000 */
[----:B------:R-:W-:Y:S01]  /*1230*/  R2UR UR5, R90 ;  /* 0x000000005a0572ca */ /* 0x000fe200000e0000 */
[----:B------:R-:W-:Y:S01]  /*1240*/  UMOV UR7, 0x3 ;  /* 0x0000000300077882 */ /* 0x000fe20000000000 */
[----:B------:R-:W-:-:S11]  /*1250*/  R2UR UR4, R91 ;  /* 0x000000005b0472ca */ /* 0x000fd600000e0000 */
[----:B------:R-:W-:-:S04]  /*1260*/  UISETP.NE.AND UP0, UPT, UR5, URZ, UPT ;  /* 0x000000ff0500728c */ /* 0x000fc8000bf05270 */
[----:B------:R-:W-:Y:S02]  /*1270*/  UISETP.LT.U32.OR UP0, UPT, UR4, 0x2, !UP0 ;  /* 0x000000020400788c */ /* 0x000fe4000c701470 */
[----:B------:R-:W-:Y:S02]  /*1280*/  ULOP3.LUT UR4, UR4, 0xfffffffe, URZ, 0xc0, !UPT ;  /* 0xfffffffe04047892 */ /* 0x000fe4000f8ec0ff */
[----:B------:R-:W-:Y:S02]  /*1290*/  USEL UR6, URZ, 0x1, !UP0 ;  /* 0x00000001ff067887 */ /* 0x000fe4000c000000 */
[----:B------:R-:W-:Y:S02]  /*12a0*/  USEL UR5, URZ, 0x2, !UP0 ;  /* 0x00000002ff057887 */ /* 0x000fe4000c000000 */
[----:B------:R-:W-:Y:S02]  /*12b0*/  USHF.L.U32 UR4, UR7, UR4, URZ ;  /* 0x0000000407047299 */ /* 0x000fe400080006ff */
[----:B------:R-:W-:-:S04]  /*12c0*/  UIADD3 UR5, UPT, UPT, UR6, UR5, URZ ;  /* 0x0000000506057290 */ /* 0x000fc8000fffe0ff */
[----:B------:R-:W-:Y:S02]  /*12d0*/  IMAD.U32 R0, RZ, RZ, UR4 ;  /* 0x00000004ff007e24 */ /* 0x000fe4000f8e00ff */
[----:B------:R-:W-:-:S07]  /*12e0*/  IMAD.U32 R2, RZ, RZ, UR5 ;  /* 0x00000005ff027e24 */ /* 0x000fce000f8e00ff */
.L_x_17:
[----:B------:R-:W1:Y:S01]  /*12f0*/  S2UR UR47, SR_CTAID.Z ;  /* 0x00000000002f79c3 */ /* 0x000e620000002700 */
[----:B------:R-:W-:Y:S01]  /*1300*/  UISETP.GE.AND UP0, UPT, UR19, 0x1, UPT ;  /* 0x000000011300788c */ /* 0x000fe2000bf06270 */
[----:B------:R-:W-:-:S08]  /*1310*/  UMOV UR46, UR21 ;  /* 0x00000015002e7c82 */ /* 0x000fd00008000000 */
[----:B------:R-:W-:Y:S05]  /*1320*/  BRA.U !UP0, `(.L_x_18) ;  /* 0x0000000108d47547 */ /* 0x000fea000b800000 */
[----:B------:R-:W2:Y:S01]  /*1330*/  LDCU.128 UR12, c[0x0][0xb10] ;  /* 0x00016200ff0c77ac */ /* 0x000ea20008000c00 */
[----:B------:R-:W3:Y:S01]  /*1340*/  LDCU UR22, c[0x0][0xb0c] ;  /* 0x00016180ff1677ac */ /* 0x000ee20008000800 */
[----:B------:R-:W4:Y:S01]  /*1350*/  LDCU UR6, c[0x0][0x370] ;  /* 0x00006e00ff0677ac */ /* 0x000f220008000800 */
[----:B------:R-:W1:Y:S01]  /*1360*/  LDCU UR7, c[0x0][0x374] ;  /* 0x00006e80ff0777ac */ /* 0x000e620008000800 */
[----:B------:R-:W1:Y:S01]  /*1370*/  LDCU UR23, c[0x0][0xb20] ;  /* 0x00016400ff1777ac */ /* 0x000e620008000800 */
[----:B--2---:R-:W-:Y:S02]  /*1380*/  UIMAD.WIDE.U32 UR4, UR21, UR12, URZ ;  /* 0x0000000c150472a5 */ /* 0x004fe4000f8e00ff */
[----:B---3--:R-:W-:Y:S01]  /*1390*/  UISETP.NE.AND UP0, UPT, UR22, 0x1, UPT ;  /* 0x000000011600788c */ /* 0x008fe2000bf05270 */
[----:B------:R-:W2:Y:S01]  /*13a0*/  LDCU.64 UR8, c[0x0][0xb28] ;  /* 0x00016500ff0877ac */ /* 0x000ea20008000a00 */
[----:B----4-:R-:W-:-:S03]  /*13b0*/  UIMAD.WIDE.U32 UR10, UR6, UR12, URZ ;  /* 0x0000000c060a72a5 */ /* 0x010fc6000f8e00ff */
[----:B------:R-:W-:Y:S01]  /*13c0*/  UMOV UR4, UR5 ;  /* 0x0000000500047c82 */ /* 0x000fe20008000000 */
[----:B------:R-:W-:Y:S02]  /*13d0*/  UISETP.NE.AND UP2, UPT, UR19, 0x1, UPT ;  /* 0x000000011300788c */ /* 0x000fe4000bf45270 */
[----:B------:R-:W-:Y:S01]  /*13e0*/  USHF.R.U32.HI UR4, URZ, UR13, UR4 ;  /* 0x0000000dff047299 */ /* 0x000fe20008011604 */
[----:B------:R-:W-:Y:S01]  /*13f0*/  UMOV UR10, UR11 ;  /* 0x0000000b000a7c82 */ /* 0x000fe20008000000 */
[----:B------:R-:W-:Y:S02]  /*1400*/  UIMAD.WIDE.U32 UR16, UR20, UR15, URZ ;  /* 0x0000000f141072a5 */ /* 0x000fe4000f8e00ff */
[----:B------:R-:W-:Y:S02]  /*1410*/  USEL UR5, UR21, UR4, !UP0 ;  /* 0x0000000415057287 */ /* 0x000fe4000c000000 */
[----:B------:R-:W-:Y:S02]  /*1420*/  @UP0 USHF.R.U32.HI UR6, URZ, UR13, UR10 ;  /* 0x0000000dff060299 */ /* 0x000fe4000801160a */
[----:B------:R-:W-:-:S02]  /*1430*/  UISETP.NE.AND UP0, UPT, UR14, 0x1, UPT ;  /* 0x000000010e00788c */ /* 0x000fc4000bf05270 */
[----:B-1----:R-:W-:Y:S02]  /*1440*/  UIMAD.WIDE.U32 UR10, UR7, UR15, URZ ;  /* 0x0000000f070a72a5 */ /* 0x002fe4000f8e00ff */
[----:B--2---:R-:W-:Y:S01]  /*1450*/  UIMAD.WIDE.U32 UR12, UR6, UR8, URZ ;  /* 0x00000008060c72a5 */ /* 0x004fe2000f8e00ff */
[----:B------:R-:W-:Y:S01]  /*1460*/  UMOV UR4, UR17 ;  /* 0x0000001100047c82 */ /* 0x000fe20008000000 */
[----:B------:R-:W-:-:S03]  /*1470*/  UIADD3 UR46, UPT, UPT, -UR5, URZ, URZ ;  /* 0x000000ff052e7290 */ /* 0x000fc6000fffe1ff */
[----:B------:R-:W-:Y:S01]  /*1480*/  UMOV UR10, UR11 ;  /* 0x0000000b000a7c82 */ /* 0x000fe20008000000 */
[----:B------:R-:W-:Y:S02]  /*1490*/  USHF.R.U32.HI UR4, URZ, UR23, UR4 ;  /* 0x00000017ff047299 */ /* 0x000fe40008011604 */
[----:B------:R-:W-:Y:S01]  /*14a0*/  @UP0 USHF.R.U32.HI UR7, URZ, UR23, UR10 ;  /* 0x00000017ff070299 */ /* 0x000fe2000801160a */
[----:B------:R-:W-:Y:S01]  /*14b0*/  UMOV UR12, UR13 ;  /* 0x0000000d000c7c82 */ /* 0x000fe20008000000 */
[----:B------:R-:W-:Y:S02]  /*14c0*/  USEL UR4, UR20, UR4, !UP0 ;  /* 0x0000000414047287 */ /* 0x000fe4000c000000 */
[----:B------:R-:W-:Y:S02]  /*14d0*/  UIMAD.WIDE.U32 UR10, UR7, UR8, URZ ;  /* 0x00000008070a72a5 */ /* 0x000fe4000f8e00ff */
[----:B------:R-:W-:Y:S02]  /*14e0*/  @UP2 USHF.R.U32.HI UR6, URZ, UR9, UR12 ;  /* 0x00000009ff062299 */ /* 0x000fe4000801160c */
[----:B------:R-:W-:-:S02]  /*14f0*/  UIMAD.WIDE.U32 UR12, UR4, UR8, URZ ;  /* 0x00000008040c72a5 */ /* 0x000fc4000f8e00ff */
[----:B------:R-:W-:Y:S01]  /*1500*/  UIMAD UR46, UR22, UR46, UR21 ;  /* 0x0000002e162e72a4 */ /* 0x000fe2000f8e0215 */
[----:B------:R-:W-:Y:S02]  /*1510*/  UMOV UR10, UR11 ;  /* 0x0000000b000a7c82 */ /* 0x000fe40008000000 */
[----:B------:R-:W-:Y:S02]  /*1520*/  @UP2 USHF.R.U32.HI UR7, URZ, UR9, UR10 ;  /* 0x00000009ff072299 */ /* 0x000fe4000801160a */
[----:B------:R-:W-:Y:S02]  /*1530*/  UIMAD UR10, UR6, UR19, URZ ;  /* 0x00000013060a72a4 */ /* 0x000fe4000f8e02ff */
[----:B------:R-:W-:-:S04]  /*1540*/  UIMAD UR7, UR7, UR19, URZ ;  /* 0x00000013070772a4 */ /* 0x000fc8000f8e02ff */
[----:B------:R-:W-:-:S03]  /*1550*/  UISETP.GE.AND UP0, UPT, UR4, UR7, UPT ;  /* 0x000000070400728c */ /* 0x000fc6000bf06270 */
[----:B------:R-:W-:Y:S01]  /*1560*/  UMOV UR7, UR13 ;  /* 0x0000000d00077c82 */ /* 0x000fe20008000000 */
[----:B------:R-:W-:Y:S02]  /*1570*/  UISETP.GE.OR UP0, UPT, UR5, UR10, UP0 ;  /* 0x0000000a0500728c */ /* 0x000fe40008706670 */
[----:B------:R-:W-:Y:S02]  /*1580*/  UIMAD.WIDE.U32 UR10, UR5, UR8, URZ ;  /* 0x00000008050a72a5 */ /* 0x000fe4000f8e00ff */
[----:B------:R-:W-:Y:S02]  /*1590*/  USHF.R.U32.HI UR7, URZ, UR9, UR7 ;  /* 0x00000009ff077299 */ /* 0x000fe40008011607 */
[----:B------:R-:W-:Y:S02]  /*15a0*/  UIADD3 UR10, UPT, UPT, -UR4, URZ, URZ ;  /* 0x000000ff040a7290 */ /* 0x000fe4000fffe1ff */
[----:B------:R-:W-:Y:S02]  /*15b0*/  USEL UR7, UR4, UR7, !UP2 ;  /* 0x0000000704077287 */ /* 0x000fe4000d000000 */
[----:B------:R-:W-:Y:S01]  /*15c0*/  UIMAD UR10, UR14, UR10, UR20 ;  /* 0x0000000a0e0a72a4 */ /* 0x000fe2000f8e0214 */
[----:B------:R-:W-:-:S02]  /*15d0*/  @!UP0 UMOV UR8, UR11 ;  /* 0x0000000b00088c82 */ /* 0x000fc40008000000 */
[----:B------:R-:W-:Y:S02]  /*15e0*/  @!UP0 USHF.R.U32.HI UR8, URZ, UR9, UR8 ;  /* 0x00000009ff088299 */ /* 0x000fe40008011608 */
[----:B------:R-:W-:Y:S02]  /*15f0*/  UIADD3 UR9, UPT, UPT, -UR7, URZ, URZ ;  /* 0x000000ff07097290 */ /* 0x000fe4000fffe1ff */
[----:B------:R-:W-:Y:S02]  /*1600*/  @!UP0 USEL UR8, UR5, UR8, !UP2 ;  /* 0x0000000805088287 */ /* 0x000fe4000d000000 */
[----:B------:R-:W-:Y:S02]  /*1610*/  UIMAD UR9, UR19, UR9, UR4 ;  /* 0x00000009130972a4 */ /* 0x000fe4000f8e0204 */
[----:B------:R-:W-:Y:S02]  /*1620*/  @!UP0 UIADD3 UR7, UPT, UPT, UR7, -UR8, URZ ;  /* 0x8000000807078290 */ /* 0x000fe4000fffe0ff */
[----:B------:R-:W-:-:S02]  /*1630*/  @!UP0 UIMAD UR6, UR9, UR6, UR8 ;  /* 0x00000006090682a4 */ /* 0x000fc4000f8e0208 */
[----:B------:R-:W-:-:S04]  /*1640*/  @!UP0 UIMAD UR4, UR7, UR19, UR5 ;  /* 0x00000013070482a4 */ /* 0x000fc8000f8e0205 */
[----:B------:R-:W-:Y:S01]  /*1650*/  UIMAD UR20, UR4, UR14, UR10 ;  /* 0x0000000e041472a4 */ /* 0x000fe2000f8e020a */
[----:B------:R-:W-:Y:S02]  /*1660*/  @!UP0 UMOV UR5, UR6 ;  /* 0x0000000600058c82 */ /* 0x000fe40008000000 */
[----:B------:R-:W-:-:S12]  /*1670*/  UIMAD UR46, UR5, UR22, UR46 ;  /* 0x00000016052e72a4 */ /* 0x000fd8000f8e022e */
.L_x_18:
[----:B------:R-:W-:-:S09]  /*1680*/  UISETP.NE.AND UP0, UPT, UR24, 0x1, UPT ;  /* 0x000000011800788c */ /* 0x000fd2000bf05270 */
[----:B------:R-:W-:Y:S05]  /*1690*/  BRA.U UP0, `(.L_x_19) ;  /* 0x0000000100407547 */ /* 0x000fea000b800000 */
[----:B------:R-:W2:Y:S01]  /*16a0*/  LDCU.128 UR8, c[0x0][0xb10] ;  /* 0x00016200ff0877ac */ /* 0x000ea20008000c00 */
[----:B------:R-:W3:Y:S01]  /*16b0*/  LDCU UR12, c[0x0][0xb0c] ;  /* 0x00016180ff0c77ac */ /* 0x000ee20008000800 */
[----:B------:R-:W4:Y:S01]  /*16c0*/  LDCU UR13, c[0x0][0xb20] ;  /* 0x00016400ff0d77ac */ /* 0x000f220008000800 */
[----:B--2---:R-:W-:Y:S02]  /*16d0*/  UIMAD.WIDE.U32 UR4, UR46, UR8, URZ ;  /* 0x000000082e0472a5 */ /* 0x004fe4000f8e00ff */
[----:B------:R-:W-:Y:S02]  /*16e0*/  UIMAD.WIDE.U32 UR6, UR20, UR11, URZ ;  /* 0x0000000b140672a5 */ /* 0x000fe4000f8e00ff */
[----:B---3--:R-:W-:Y:S02]  /*16f0*/  UISETP.NE.AND UP0, UPT, UR12, 0x1, UPT ;  /* 0x000000010c00788c */ /* 0x008fe4000bf05270 */
[----:B------:R-:W-:-:S03]  /*1700*/  USHF.R.U32.HI UR5, URZ, UR9, UR5 ;  /* 0x00000009ff057299 */ /* 0x000fc60008011605 */
[----:B------:R-:W-:Y:S01]  /*1710*/  UMOV UR4, UR7 ;  /* 0x0000000700047c82 */ /* 0x000fe20008000000 */
[----:B------:R-:W-:Y:S02]  /*1720*/  USEL UR5, UR46, UR5, !UP0 ;  /* 0x000000052e057287 */ /* 0x000fe4000c000000 */
[----:B------:R-:W-:Y:S02]  /*1730*/  UISETP.NE.AND UP0, UPT, UR10, 0x1, UPT ;  /* 0x000000010a00788c */ /* 0x000fe4000bf05270 */
[----:B----4-:R-:W-:-:S04]  /*1740*/  USHF.R.U32.HI UR4, URZ, UR13, UR4 ;  /* 0x0000000dff047299 */ /* 0x010fc80008011604 */
[----:B------:R-:W-:-:S04]  /*1750*/  USEL UR4, UR20, UR4, !UP0 ;  /* 0x0000000414047287 */ /* 0x000fc8000c000000 */
[----:B------:R-:W-:Y:S02]  /*1760*/  UIADD3 UR6, UPT, UPT, -UR4, UR5, URZ ;  /* 0x0000000504067290 */ /* 0x000fe4000fffe1ff */
[----:B------:R-:W-:Y:S02]  /*1770*/  UIADD3 UR4, UPT, UPT, UR4, -UR5, URZ ;  /* 0x8000000504047290 */ /* 0x000fe4000fffe0ff */
[----:B------:R-:W-:Y:S02]  /*1780*/  UIMAD UR20, UR6, UR10, UR20 ;  /* 0x0000000a061472a4 */ /* 0x000fe4000f8e0214 */
[----:B------:R-:W-:-:S12]  /*1790*/  UIMAD UR46, UR4, UR12, UR46 ;  /* 0x0000000c042e72a4 */ /* 0x000fd8000f8e022e */
.L_x_19:
[----:B------:R-:W-:Y:S05]  /*17a0*/  BRA.U !UP6, `(.L_x_20) ;  /* 0x000000010e0c7547 */ /* 0x000fea000b800000 */
[----:B------:R-:W-:Y:S01]  /*17b0*/  UCGABAR_WAIT ;  /* 0x0000000000007dc7 */ /* 0x000fe20008000000 */
[----:B------:R-:W-:Y:S01]  /*17c0*/  CCTL.IVALL ;  /* 0x00000000ff00798f */ /* 0x000fe20002000000 */
[----:B------:R-:W-:Y:S05]  /*17d0*/  BRA `(.L_x_21) ;  /* 0x0000000000047947 */ /* 0x000fea0003800000 */
.L_x_20:
[----:B------:R-:W-:Y:S06]  /*17e0*/  BAR.SYNC.DEFER_BLOCKING 0x0 ;  /* 0x0000000000007b1d */ /* 0x000fec0000010000 */
.L_x_21:
[----:B------:R-:W-:Y:S05]  /*17f0*/  BRA.U UP5, `(.L_x_22) ;  /* 0x0000002505447547 */ /* 0x000fea000b800000 */
[----:B------:R-:W2:Y:S01]  /*1800*/  LDCU UR5, c[0x0][0x388] ;  /* 0x00007100ff0577ac */ /* 0x000ea20008000800 */
[----:B------:R-:W-:Y:S01]  /*1810*/  PLOP3.LUT P1, PT, PT, PT, UP3, 0x80, 0x8 ;  /* 0x000000000008781c */ /* 0x000fe20003f2f038 */
[----:B------:R-:W-:Y:S01]  /*1820*/  IMAD.MOV.U32 R2, RZ, RZ, RZ ;  /* 0x000000ffff027224 */ /* 0x000fe200078e00ff */
[----:B------:R-:W-:Y:S01]  /*1830*/  ISETP.EQ.OR P2, PT, R3, RZ, P3 ;  /* 0x000000ff0300720c */ /* 0x000fe20001f42670 */
[----:B------:R-:W3:Y:S01]  /*1840*/  LDCU UR6, c[0x0][0x38c] ;  /* 0x00007180ff0677ac */ /* 0x000ee20008000800 */
[----:B------:R-:W-:Y:S01]  /*1850*/  PLOP3.LUT P1, PT, P1, PT, PT, 0x8, 0x80 ;  /* 0x000000000080781c */ /* 0x000fe20000f2e170 */
[----:B------:R-:W4:Y:S01]  /*1860*/  LDCU UR50, c[0x0][0x390] ;  /* 0x00007200ff3277ac */ /* 0x000f220008000800 */
[----:B------:R-:W-:Y:S02]  /*1870*/  USHF.L.U32 UR49, UR21, 0x6, URZ ;  /* 0x0000000615317899 */ /* 0x000fe400080006ff */
[----:B------:R-:W-:Y:S01]  /*1880*/  UISETP.NE.AND UP1, UPT, UR18, URZ, UPT ;  /* 0x000000ff1200728c */ /* 0x000fe2000bf25270 */
[----:B------:R-:W3:Y:S01]  /*1890*/  LDCU UR48, c[0x0][0x370] ;  /* 0x00006e00ff3077ac */ /* 0x000ee20008000800 */
[----:B--2---:R-:W-:Y:S01]  /*18a0*/  UIADD3 UR5, UPT, UPT, UR5, 0x3f, URZ ;  /* 0x0000003f05057890 */ /* 0x004fe2000fffe0ff */
[----:B------:R-:W2:Y:S03]  /*18b0*/  LDCU.64 UR36, c[0x0][0x348] ;  /* 0x00006900ff2477ac */ /* 0x000ea60008000a00 */
[----:B------:R-:W-:-:S02]  /*18c0*/  USHF.R.S32.HI UR4, URZ, 0x1f, UR5 ;  /* 0x0000001fff047899 */ /* 0x000fc40008011405 */
[----:B------:R-:W-:Y:S02]  /*18d0*/  ULOP3.LUT UR49, UR49, 0x40, URZ, 0xc0, !UPT ;  /* 0x0000004031317892 */ /* 0x000fe4000f8ec0ff */
[----:B------:R-:W-:Y:S01]  /*18e0*/  ULEA.HI UR4, UR4, UR5, URZ, 0x6 ;  /* 0x0000000504047291 */ /* 0x000fe2000f8f30ff */
[----:B-1----:R-:W1:Y:S03]  /*18f0*/  LDCU UR47, c[0x0][0x374] ;  /* 0x00006e80ff2f77ac */ /* 0x002e660008000800 */
[----:B------:R-:W-:Y:S02]  /*1900*/  USHF.R.S32.HI UR4, URZ, 0x6, UR4 ;  /* 0x00000006ff047899 */ /* 0x000fe40008011404 */
[----:B------:R-:W-:Y:S02]  /*1910*/  USEL UR33, UR54, 0x2, UP1 ;  /* 0x0000000236217887 */ /* 0x000fe40008800000 */
[----:B---3--:R-:W-:Y:S01]  /*1920*/  UIMAD UR4, UR4, UR6, URZ ;  /* 0x00000006040472a4 */ /* 0x008fe2000f8e02ff */
[----:B------:R-:W-:Y:S01]  /*1930*/  UMOV UR23, 0x1 ;  /* 0x0000000100177882 */ /* 0x000fe20000000000 */
[----:B------:R-:W-:-:S02]  /*1940*/  UMOV UR25, URZ ;  /* 0x000000ff00197c82 */ /* 0x000fc40008000000 */
[----:B----4-:R-:W-:Y:S01]  /*1950*/  UIMAD UR50, UR4, UR50, URZ ;  /* 0x00000032043272a4 */ /* 0x010fe2000f8e02ff */
[----:B------:R-:W-:Y:S01]  /*1960*/  UMOV UR30, URZ ;  /* 0x000000ff001e7c82 */ /* 0x000fe20008000000 */
[----:B------:R-:W-:Y:S02]  /*1970*/  UMOV UR34, URZ ;  /* 0x000000ff00227c82 */ /* 0x000fe40008000000 */
[----:B------:R-:W-:Y:S02]  /*1980*/  UISETP.NE.AND UP2, UPT, UR50, URZ, UPT ;  /* 0x000000ff3200728c */ /* 0x000fe4000bf45270 */
[----:B------:R-:W-:-:S04]  /*1990*/  UISETP.LT.U32.AND UP0, UPT, UR50, 0x1a, UPT ;  /* 0x0000001a3200788c */ /* 0x000fc8000bf01070 */
[----:B------:R-:W-:-:S04]  /*19a0*/  USEL UR4, UR50, 0x1a, UP0 ;  /* 0x0000001a32047887 */ /* 0x000fc80008000000 */
[----:B------:R-:W-:Y:S02]  /*19b0*/  UIADD3 UR5, UPT, UPT, UR4, -0x1, URZ ;  /* 0xffffffff04057890 */ /* 0x000fe4000fffe0ff */
[----:B------:R-:W-:Y:S02]  /*19c0*/  @!UP2 UIADD3 UR5, UPT, UPT, UR4, URZ, URZ ;  /* 0x000000ff0405a290 */ /* 0x000fe4000fffe0ff */
[----:B------:R-:W-:Y:S02]  /*19d0*/  UIADD3 UR45, UPT, UPT, UR50, -UR4, URZ ;  /* 0x80000004322d7290 */ /* 0x000fe4000fffe0ff */
[----:B-12---:R-:W-:-:S12]  /*19e0*/  UIADD3 UR51, UPT, UPT, UR5, 0x1, URZ ;  /* 0x0000000105337890 */ /* 0x006fd8000fffe0ff */
.L_x_40:
[----:B------:R-:W1:Y:S01]  /*19f0*/  S2UR UR31, SR_CgaCtaId ;  /* 0x00000000001f79c3 */ /* 0x000e620000008800 */
[----:B------:R-:W-:Y:S01]  /*1a00*/  UMOV UR4, 0x400 ;  /* 0x0000040000047882 */ /* 0x000fe20000000000 */
[----:B------:R-:W-:Y:S01]  /*1a10*/  MOV R0, UR23 ;  /* 0x0000001700007c02 */ /* 0x000fe20008000f00 */
[----:B------:R-:W-:Y:S02]  /*1a20*/  UISETP.NE.AND UP0, UPT, UR50, URZ, UPT ;  /* 0x000000ff3200728c */ /* 0x000fe4000bf05270 */
[----:B------:R-:W-:Y:S01]  /*1a30*/  ULEA UR10, UR20, UR49, 0x7 ;  /* 0x00000031140a7291 */ /* 0x000fe2000f8e38ff */
[----:B------:R-:W-:Y:S01]  /*1a40*/  SHF.L.U32 R0, R0, 0x1f, RZ ;  /* 0x0000001f00007819 */ /* 0x000fe200000006ff */
[----:B------:R-:W-:Y:S01]  /*1a50*/  UMOV UR24, URZ ;  /* 0x000000ff00187c82 */ /* 0x000fe20008000000 */
[----:B------:R-:W-:Y:S01]  /*1a60*/  UMOV UR13, URZ ;  /* 0x000000ff000d7c82 */ /* 0x000fe20008000000 */
[----:B------:R-:W-:Y:S01]  /*1a70*/  UMOV UR12, URZ ;  /* 0x000000ff000c7c82 */ /* 0x000fe20008000000 */
[----:B-1----:R-:W-:-:S04]  /*1a80*/  ULEA UR31, UR31, UR4, 0x18 ;  /* 0x000000041f1f7291 */ /* 0x002fc8000f8ec0ff */
[----:B------:R-:W-:-:S09]  /*1a90*/  ULEA UR4, UR25, UR31, 0x3 ;  /* 0x0000001f19047291 */ /* 0x000fd2000f8e18ff */
[----:B------:R1:W2:Y:S01]  /*1aa0*/  SYNCS.PHASECHK.TRANS64.TRYWAIT P0, [UR4+0xd0], R0 ;  /* 0x0000d000ff0075a7 */ /* 0x0002a20008001104 */
[----:B------:R-:W-:-:S04]  /*1ab0*/  ULEA.HI UR4, UR46, UR46, URZ, 0x1 ;  /* 0x0000002e2e047291 */ /* 0x000fc8000f8f08ff */
[----:B------:R-:W-:-:S04]  /*1ac0*/  USHF.L.U32 UR4, UR4, 0x6, URZ ;  /* 0x0000000604047899 */ /* 0x000fc800080006ff */
[----:B------:R-:W-:Y:S01]  /*1ad0*/  ULOP3.LUT UR35, UR49, 0xffffff80, UR4, 0xf8, !UPT ;  /* 0xffffff8031237892 */ /* 0x000fe2000f8ef804 */
[----:B------:R-:W-:Y:S11]  /*1ae0*/  BRA.U !UP0, `(.L_x_23) ;  /* 0x00000005085c7547 */ /* 0x000ff6000b800000 */
[----:B------:R-:W3:Y:S01]  /*1af0*/  LDCU.128 UR16, c[0x0][0x480] ;  /* 0x00009000ff1077ac */ /* 0x000ee20008000c00 */
[----:B------:R-:W4:Y:S01]  /*1b00*/  LDCU.64 UR20, c[0x0][0x490] ;  /* 0x00009200ff1477ac */ /* 0x000f220008000a00 */
[----:B------:R-:W1:Y:S01]  /*1b10*/  LDCU.64 UR12, c[0x0][0x4b0] ;  /* 0x00009600ff0c77ac */ /* 0x000e620008000a00 */
[----:B------:R-:W1:Y:S01]  /*1b20*/  LDCU.64 UR8, c[0x0][0x4d0] ;  /* 0x00009a00ff0877ac */ /* 0x000e620008000a00 */
[----:B------:R-:W1:Y:S01]  /*1b30*/  LDCU UR43, c[0x0][0x390] ;  /* 0x00007200ff2b77ac */ /* 0x000e620008000800 */
[----:B---3--:R-:W-:Y:S02]  /*1b40*/  UIMAD.WIDE.U32 UR4, UR35, UR17, URZ ;  /* 0x00000011230472a5 */ /* 0x008fe4000f8e00ff */
[----:B------:R-:W-:Y:S01]  /*1b50*/  UISETP.NE.AND UP0, UPT, UR16, 0x1, UPT ;  /* 0x000000011000788c */ /* 0x000fe2000bf05270 */
[----:B------:R-:W3:Y:S04]  /*1b60*/  LDCU UR44, c[0x0][0x38c] ;  /* 0x00007180ff2c77ac */ /* 0x000ee80008000800 */
[----:B------:R-:W-:Y:S01]  /*1b70*/  UMOV UR4, UR5 ;  /* 0x0000000500047c82 */ /* 0x000fe20008000000 */
[----:B------:R-:W1:Y:S01]  /*1b80*/  LDCU.64 UR14, c[0x0][0x4b8] ;  /* 0x00009700ff0e77ac */ /* 0x000e620008000a00 */
[----:B------:R-:W-:-:S02]  /*1b90*/  USHF.R.U32.HI UR6, URZ, UR18, UR4 ;  /* 0x00000012ff067299 */ /* 0x000fc40008011604 */
[----:B------:R-:W-:Y:S02]  /*1ba0*/  UIADD3 UR34, UPT, UPT, UR51, UR30, URZ ;  /* 0x0000001e33227290 */ /* 0x000fe4000fffe0ff */
[----:B------:R-:W-:Y:S02]  /*1bb0*/  USEL UR6, UR35, UR6, !UP0 ;  /* 0x0000000623067287 */ /* 0x000fe4000c000000 */
[----:B------:R-:W-:Y:S02]  /*1bc0*/  UISETP.NE.AND UP0, UPT, UR19, 0x1, UPT ;  /* 0x000000011300788c */ /* 0x000fe4000bf05270 */
[----:B----4-:R-:W-:Y:S02]  /*1bd0*/  UIMAD.WIDE.U32 UR4, UR6, UR20, URZ ;  /* 0x00000014060472a5 */ /* 0x010fe4000f8e00ff */
[----:B------:R-:W-:Y:S01]  /*1be0*/  UIADD3 UR7, UPT, UPT, -UR6, URZ, URZ ;  /* 0x000000ff06077290 */ /* 0x000fe2000fffe1ff */
[----:B------:R-:W-:-:S03]  /*1bf0*/  UMOV UR24, URZ ;  /* 0x000000ff00187c82 */ /* 0x000fc60008000000 */
[----:B------:R-:W-:Y:S01]  /*1c00*/  UIMAD UR7, UR16, UR7, UR35 ;  /* 0x00000007100772a4 */ /* 0x000fe2000f8e0223 */
[----:B------:R-:W-:Y:S02]  /*1c10*/  UMOV UR4, UR5 ;  /* 0x0000000500047c82 */ /* 0x000fe40008000000 */
[----:B------:R-:W-:Y:S02]  /*1c20*/  USHF.R.U32.HI UR21, URZ, UR21, UR4 ;  /* 0x00000015ff157299 */ /* 0x000fe40008011604 */
[----:B------:R-:W4:Y:S02]  /*1c30*/  LDCU.64 UR4, c[0x0][0x4d8] ;  /* 0x00009b00ff0477ac */ /* 0x000f240008000a00 */
[----:B------:R-:W-:-:S04]  /*1c40*/  USEL UR21, UR6, UR21, !UP0 ;  /* 0x0000001506157287 */ /* 0x000fc8000c000000 */
[----:B------:R-:W-:-:S04]  /*1c50*/  UIADD3 UR20, UPT, UPT, -UR21, URZ, URZ ;  /* 0x000000ff15147290 */ /* 0x000fc8000fffe1ff */
[----:B------:R-:W-:Y:S02]  /*1c60*/  UIMAD UR20, UR19, UR20, UR6 ;  /* 0x00000014131472a4 */ /* 0x000fe4000f8e0206 */
[----:B-1----:R-:W-:Y:S02]  /*1c70*/  UIMAD UR19, UR7, UR12, UR8 ;  /* 0x0000000c071372a4 */ /* 0x002fe4000f8e0208 */
[----:B------:R-:W-:Y:S01]  /*1c80*/  UIMAD UR20, UR20, UR13, UR9 ;  /* 0x0000000d141472a4 */ /* 0x000fe2000f8e0209 */
[----:B------:R-:W-:Y:S01]  /*1c90*/  UMOV UR6, UR25 ;  /* 0x0000001900067c82 */ /* 0x000fe20008000000 */
[----:B------:R-:W-:Y:S01]  /*1ca0*/  UMOV UR12, URZ ;  /* 0x000000ff000c7c82 */ /* 0x000fe20008000000 */
[----:B---3--:R-:W-:-:S09]  /*1cb0*/  UMOV UR13, URZ ;  /* 0x000000ff000d7c82 */ /* 0x008fd20008000000 */
.L_x_29:
[----:B------:R-:W-:Y:S01]  /*1cc0*/  @!P3 MOV R3, 0x4000 ;  /* 0x000040000003b802 */ /* 0x000fe20000000f00 */
[----:B------:R-:W-:Y:S01]  /*1cd0*/  ULEA UR17, UR6, UR31, 0x3 ;  /* 0x0000001f06117291 */ /* 0x000fe2000f8e18ff */
[----:B-12---:R-:W-:Y:S11]  /*1ce0*/  @P0 BRA `(.L_x_24) ;  /* 0x0000000000100947 */ /* 0x006ff60003800000 */
[----:B------:R-:W-:Y:S04]  /*1cf0*/  MOV R0, UR23 ;  /* 0x0000001700007c02 */ /* 0x000fe80008000f00 */
[----:B------:R-:W-:Y:S04]  /*1d00*/  SHF.L.U32 R5, R0, 0x1f, RZ ;  /* 0x0000001f00057819 */ /* 0x000fe800000006ff */
[----:B------:R-:W1:Y:S02]  /*1d10*/  SYNCS.PHASECHK.TRANS64.TRYWAIT P0, [UR17+0xd0], R5 ;  /* 0x0000d005ff0075a7 */ /* 0x000e640008001111 */
[----:B-1----:R-:W-:Y:S05]  /*1d20*/  @!P0 BRA `(.L_x_25) ;  /* 0x0000007000cc8947 */ /* 0x002fea0003800000 */
.L_x_24:
[----:B------:R2:W-:Y:S01]  /*1d30*/  @!P3 SYNCS.ARRIVE.TRANS64 RZ, [UR17], R3 ;  /* 0x00000003ffffb9a7 */ /* 0x0005e20008000011 */
[----:B------:R-:W-:Y:S04]  /*1d40*/  ULOP3.LUT UR7, UR33, 0x2, URZ, 0xfc, !UPT ;  /* 0x0000000221077892 */ /* 0x000fe8000f8efcff */
[----:B------:R-:W-:Y:S09]  /*1d50*/  UISETP.NE.AND UP0, UPT, UR7, 0x2, UPT ;  /* 0x000000020700788c */ /* 0x000ff2000bf05270 */
[----:B------:R-:W-:Y:S05]  /*1d60*/  BRA.U UP0, `(.L_x_26) ;  /* 0x0000000100047547 */ /* 0x000fea000b800000 */
[----:B----4-:R-:W-:Y:S05]  /*1d70*/  BPT.TRAP 0x1 ;  /* 0x000000040000795c */ /* 0x010fea0000300000 */
.L_x_26:
[----:B------:R-:W-:Y:S04]  /*1d80*/  BSSY.RECONVERGENT B0, `(.L_x_27) ;  /* 0x0000003000007945 */ /* 0x000fe80003800200 */
[----:B------:R-:W-:Y:S05]  /*1d90*/  @P2 BRA `(.L_x_28) ;  /* 0x0000000000042947 */ /* 0x000fea0003800000 */
[----:B----4-:R-:W-:Y:S05]  /*1da0*/  BPT.TRAP 0x1 ;  /* 0x000000040000795c */ /* 0x010fea0000300000 */
.L_x_28:
[----:B----4-:R-:W-:Y:S05]  /*1db0*/  BSYNC.RECONVERGENT B0 ;  /* 0x0000000000007941 */ /* 0x010fea0003800200 */
.L_x_27:
[----:B------:R-:W-:Y:S02]  /*1dc0*/  UIADD3 UR7, UPT, UPT, UR6, 0x1, URZ ;  /* 0x0000000106077890 */ /* 0x000fe4000fffe0ff */
[----:B------:R-:W-:Y:S02]  /*1dd0*/  UIADD3 UR28, UP1, UPT, UR36, 0x80, URZ ;  /* 0x00000080241c7890 */ /* 0x000fe4000ff3e0ff */
[----:B------:R-:W-:Y:S02]  /*1de0*/  UISETP.NE.AND UP0, UPT, UR7, 0x1a, UPT ;  /* 0x0000001a0700788c */ /* 0x000fe4000bf05270 */
[----:B------:R-:W-:Y:S02]  /*1df0*/  ULOP3.LUT UR17, UR17, 0xfefffff8, URZ, 0xc0, !UPT ;  /* 0xfefffff811117892 */ /* 0x000fe4000f8ec0ff */
[----:B------:R-:W-:Y:S02]  /*1e00*/  USEL UR8, URZ, 0x1, UP0 ;  /* 0x00000001ff087887 */ /* 0x000fe40008000000 */
[----:B------:R-:W-:Y:S02]  /*1e10*/  USEL UR25, UR7, URZ, UP0 ;  /* 0x000000ff07197287 */ /* 0x000fe40008000000 */
[----:B------:R-:W-:Y:S02]  /*1e20*/  ULOP3.LUT UR23, UR23, UR8, URZ, 0x3c, !UPT ;  /* 0x0000000817177292 */ /* 0x000fe4000f8e3cff */
[----:B------:R-:W-:Y:S02]  /*1e30*/  ULEA UR7, UR25, UR31, 0x3 ;  /* 0x0000001f19077291 */ /* 0x000fe4000f8e18ff */
[----:B------:R-:W-:Y:S02]  /*1e40*/  ULEA UR8, UR6, UR31, 0xc ;  /* 0x0000001f06087291 */ /* 0x000fe4000f8e60ff */
[----:B------:R-:W-:Y:S01]  /*1e50*/  USHF.L.U32 UR18, UR24, 0x6, URZ ;  /* 0x0000000618127899 */ /* 0x000fe200080006ff */
[----:B-1----:R-:W-:Y:S01]  /*1e60*/  MOV R0, UR23 ;  /* 0x0000001700007c02 */ /* 0x002fe20008000f00 */
[----:B------:R-:W-:Y:S02]  /*1e70*/  UIADD3.X UR29, UPT, UPT, URZ, UR37, URZ, UP1, !UPT ;  /* 0x00000025ff1d7290 */ /* 0x000fe40008ffe4ff */
[----:B------:R-:W-:Y:S01]  /*1e80*/  UIADD3 UR16, UPT, UPT, UR8, 0x4400, URZ ;  /* 0x0000440008107890 */ /* 0x000fe2000fffe0ff */
[----:B--2---:R-:W-:Y:S01]  /*1e90*/  SHF.L.U32 R3, R0, 0x1f, RZ ;  /* 0x0000001f00037819 */ /* 0x004fe200000006ff */
[----:B------:R-:W-:Y:S02]  /*1ea0*/  UIADD3 UR26, UP0, UPT, UR36, 0x180, URZ ;  /* 0x00000180241a7890 */ /* 0x000fe4000ff1e0ff */
[----:B------:R-:W-:Y:S01]  /*1eb0*/  UIADD3 UR8, UPT, UPT, UR8, 0x1e400, URZ ;  /* 0x0001e40008087890 */ /* 0x000fe2000fffe0ff */
[----:B------:R3:W1:Y:S01]  /*1ec0*/  SYNCS.PHASECHK.TRANS64.TRYWAIT P0, [UR7+0xd0], R3 ;  /* 0x0000d003ff0075a7 */ /* 0x0006620008001107 */
[----:B------:R-:W-:Y:S02]  /*1ed0*/  UIMAD UR7, UR12, UR14, UR4 ;  /* 0x0000000e0c0772a4 */ /* 0x000fe4000f8e0204 */
[----:B------:R-:W-:Y:S02]  /*1ee0*/  UIMAD UR6, UR13, UR15, UR5 ;  /* 0x0000000f0d0672a4 */ /* 0x000fe4000f8e0205 */
[----:B------:R-:W-:Y:S02]  /*1ef0*/  UIADD3.X UR27, UPT, UPT, URZ, UR37, URZ, UP0, !UPT ;  /* 0x00000025ff1b7290 */ /* 0x000fe400087fe4ff */
[----:B------:R-:W-:Y:S02]  /*1f00*/  UPRMT UR6, UR7, 0x40, UR6 ;  /* 0x0000004007067896 */ /* 0x000fe40008000006 */
[----:B------:R-:W-:Y:S02]  /*1f10*/  UIADD3 UR32, UPT, UPT, UR12, 0x1, URZ ;  /* 0x000000010c207890 */ /* 0x000fe4000fffe0ff */
[----:B------:R-:W-:Y:S02]  /*1f20*/  UPRMT UR6, UR6, 0x5410, URZ ;  /* 0x0000541006067896 */ /* 0x000fe400080000ff */
[----:B------:R-:W-:Y:S02]  /*1f30*/  UISETP.NE.AND UP2, UPT, UR32, UR44, UPT ;  /* 0x0000002c2000728c */ /* 0x000fe4000bf45270 */
[----:B------:R-:W-:Y:S02]  /*1f40*/  UIADD3 UR22, UPT, UPT, UR13, 0x1, URZ ;  /* 0x000000010d167890 */ /* 0x000fe4000fffe0ff */
[----:B------:R-:W-:Y:S02]  /*1f50*/  UIADD3 UR30, UPT, UPT, UR30, 0x1, URZ ;  /* 0x000000011e1e7890 */ /* 0x000fe4000fffe0ff */
[----:B------:R-:W-:Y:S01]  /*1f60*/  UIADD3 UR7, UPT, UPT, UR24, 0x1, URZ ;  /* 0x0000000118077890 */ /* 0x000fe2000fffe0ff */
[----:B------:R-:W-:Y:S01]  /*1f70*/  UMOV UR40, 0x0 ;  /* 0x0000000000287882 */ /* 0x000fe20000000000 */
[----:B------:R-:W-:Y:S01]  /*1f80*/  UMOV UR41, 0x10000000 ;  /* 0x1000000000297882 */ /* 0x000fe20000000000 */
[----:B------:R-:W-:Y:S01]  /*1f90*/  UMOV UR9, UR17 ;  /* 0x0000001100097c82 */ /* 0x000fe20008000000 */
[----:B------:R2:W-:Y:S01]  /*1fa0*/  UTMALDG.4D.IM2COL.2CTA [UR16], [UR28], UR6, desc[UR40] ;  /* 0x000028101c0073b4 */ /* 0x0005e20008259006 */
[----:B------:R-:W-:Y:S01]  /*1fb0*/  @UP2 UIADD3 UR22, UPT, UPT, UR13, URZ, URZ ;  /* 0x000000ff0d162290 */ /* 0x000fe2000fffe0ff */
[----:B------:R-:W-:Y:S03]  /*1fc0*/  UMOV UR11, UR18 ;  /* 0x00000012000b7c82 */ /* 0x000fe60008000000 */
[----:B------:R-:W-:Y:S01]  /*1fd0*/  UISETP.NE.AND UP0, UPT, UR22, UR43, UPT ;  /* 0x0000002b1600728c */ /* 0x000fe2000bf05270 */
[----:B------:R4:W-:Y:S10]  /*1fe0*/  UTMALDG.4D.2CTA [UR8], [UR26], desc[UR40] ;  /* 0x000028081a0075b4 */ /* 0x0009f40008219000 */
[----:B------:R-:W-:Y:S07]  /*1ff0*/  @UP0 UIADD3 UR7, UPT, UPT, UR24, URZ, URZ ;  /* 0x000000ff18070290 */ /* 0x000fee000fffe0ff */
[----:B------:R-:W-:Y:S01]  /*2000*/  UMOV UR24, UR7 ;  /* 0x0000000700187c82 */ /* 0x000fe20008000000 */
[----:B--2---:R-:W-:Y:S01]  /*2010*/  UMOV UR6, UR25 ;  /* 0x0000001900067c82 */ /* 0x004fe20008000000 */
[----:B----4-:R-:W-:Y:S02]  /*2020*/  USEL UR13, UR22, URZ, UP0 ;  /* 0x000000ff160d7287 */ /* 0x010fe40008000000 */
[----:B------:R-:W-:Y:S02]  /*2030*/  UISETP.NE.AND UP0, UPT, UR30, UR34, UPT ;  /* 0x000000221e00728c */ /* 0x000fe4000bf05270 */
[----:B------:R-:W-:Y:S07]  /*2040*/  USEL UR12, UR32, URZ, UP2 ;  /* 0x000000ff200c7287 */ /* 0x000fee0009000000 */
[----:B---3--:R-:W-:Y:S05]  /*2050*/  BRA.U UP0, `(.L_x_29) ;  /* 0xfffffffd00187547 */ /* 0x008fea000b83ffff */
.L_x_23:
[----:B------:R-:W-:Y:S01]  /*2060*/  ULEA UR4, UR25, UR31, 0x3 ;  /* 0x0000001f19047291 */ /* 0x000fe2000f8e18ff */
[----:B-1----:R-:W-:Y:S01]  /*2070*/  MOV R0, UR23 ;  /* 0x0000001700007c02 */ /* 0x002fe20008000f00 */
[----:B------:R-:W-:Y:S01]  /*2080*/  @!P1 SYNCS.ARRIVE.TRANS64.A1T0 RZ, [UR31+0x1c8], RZ ;  /* 0x0001c8ffffff99a7 */ /* 0x000fe2000810001f */
[----:B------:R-:W-:Y:S02]  /*2090*/  UISETP.GE.AND UP0, UPT, UR45, 0x1, UPT ;  /* 0x000000012d00788c */ /* 0x000fe4000bf06270 */
[----:B------:R-:W-:-:S04]  /*20a0*/  SHF.L.U32 R0, R0, 0x1f, RZ ;  /* 0x0000001f00007819 */ /* 0x000fc800000006ff */
[----:B--2---:R1:W2:Y:S03]  /*20b0*/  SYNCS.PHASECHK.TRANS64.TRYWAIT P0, [UR4+0xd0], R0 ;  /* 0x0000d000ff0075a7 */ /* 0x0042a60008001104 */
[----:B------:R-:W-:Y:S05]  /*20c0*/  BRA.U !UP0, `(.L_x_30) ;  /* 0x0000000508587547 */ /* 0x000fea000b800000 */
        /* <DEDUP_REMOVED lines=16> */
[----:B------:R-:W-:-:S03]  /*21d0*/  UMOV UR32, UR45 ;  /* 0x0000002d00207c82 */ /* 0x000fc60008000000 */
        /* <DEDUP_REMOVED lines=9> */
[----:B---3--:R-:W-:-:S11]  /*2270*/  UMOV UR6, UR25 ;  /* 0x0000001900067c82 */ /* 0x008fd60008000000 */
.L_x_36:
[----:B------:R-:W-:Y:S01]  /*2280*/  @!P3 MOV R3, 0x4000 ;  /* 0x000040000003b802 */ /* 0x000fe20000000f00 */
[----:B------:R-:W-:Y:S01]  /*2290*/  ULEA UR17, UR6, UR31, 0x3 ;  /* 0x0000001f06117291 */ /* 0x000fe2000f8e18ff */
[----:B-12---:R-:W-:Y:S11]  /*22a0*/  @P0 BRA `(.L_x_31) ;  /* 0x0000000000100947 */ /* 0x006ff60003800000 */
[----:B------:R-:W-:Y:S04]  /*22b0*/  MOV R0, UR23 ;  /* 0x0000001700007c02 */ /* 0x000fe80008000f00 */
[----:B------:R-:W-:Y:S04]  /*22c0*/  SHF.L.U32 R5, R0, 0x1f, RZ ;  /* 0x0000001f00057819 */ /* 0x000fe800000006ff */
[----:B------:R-:W1:Y:S02]  /*22d0*/  SYNCS.PHASECHK.TRANS64.TRYWAIT P0, [UR17+0xd0], R5 ;  /* 0x0000d005ff0075a7 */ /* 0x000e640008001111 */
[----:B-1----:R-:W-:Y:S05]  /*22e0*/  @!P0 BRA `(.L_x_32) ;  /* 0x0000006c00748947 */ /* 0x002fea0003800000 */
.L_x_31:
[----:B------:R2:W-:Y:S01]  /*22f0*/  @!P3 SYNCS.ARRIVE.TRANS64 RZ, [UR17], R3 ;  /* 0x00000003ffffb9a7 */ /* 0x0005e20008000011 */
[----:B------:R-:W-:Y:S04]  /*2300*/  ULOP3.LUT UR7, UR33, 0x2, URZ, 0xfc, !UPT ;  /* 0x0000000221077892 */ /* 0x000fe8000f8efcff */
[----:B------:R-:W-:Y:S09]  /*2310*/  UISETP.NE.AND UP0, UPT, UR7, 0x2, UPT ;  /* 0x000000020700788c */ /* 0x000ff2000bf05270 */
[----:B------:R-:W-:Y:S05]  /*2320*/  BRA.U UP0, `(.L_x_33) ;  /* 0x0000000100047547 */ /* 0x000fea000b800000 */
[----:B----4-:R-:W-:Y:S05]  /*2330*/  BPT.TRAP 0x1 ;  /* 0x000000040000795c */ /* 0x010fea0000300000 */
.L_x_33:
[----:B------:R-:W-:Y:S04]  /*2340*/  BSSY.RECONVERGENT B0, `(.L_x_34) ;  /* 0x0000003000007945 */ /* 0x000fe80003800200 */
[----:B------:R-:W-:Y:S05]  /*2350*/  @P2 BRA `(.L_x_35) ;  /* 0x0000000000042947 */ /* 0x000fea0003800000 */
[----:B----4-:R-:W-:Y:S05]  /*2360*/  BPT.TRAP 0x1 ;  /* 0x000000040000795c */ /* 0x010fea0000300000 */
.L_x_35:
[----:B----4-:R-:W-:Y:S05]  /*2370*/  BSYNC.RECONVERGENT B0 ;  /* 0x0000000000007941 */ /* 0x010fea0003800200 */
.L_x_34:
        /* <DEDUP_REMOVED lines=25> */
[----:B------:R-:W-:Y:S01]  /*2510*/  UIADD3 UR7, UPT, UPT, UR24, 0x1, URZ ;  /* 0x0000000118077890 */ /* 0x000fe2000fffe0ff */
[----:B------:R-:W-:Y:S01]  /*2520*/  UMOV UR40, 0x0 ;  /* 0x0000000000287882 */ /* 0x000fe20000000000 */
[----:B------:R-:W-:Y:S01]  /*2530*/  UMOV UR41, 0x10000000 ;  /* 0x1000000000297882 */ /* 0x000fe20000000000 */
[----:B------:R-:W-:Y:S01]  /*2540*/  UMOV UR9, UR17 ;  /* 0x0000001100097c82 */ /* 0x000fe20008000000 */
[----:B------:R2:W-:Y:S01]  /*2550*/  UTMALDG.4D.IM2COL.2CTA [UR16], [UR28], UR6, desc[UR40] ;  /* 0x000028101c0073b4 */ /* 0x0005e20008259006 */
[----:B------:R-:W-:Y:S02]  /*2560*/  UMOV UR11, UR18 ;  /* 0x00000012000b7c82 */ /* 0x000fe40008000000 */
[----:B------:R-:W-:Y:S04]  /*2570*/  @UP2 UIADD3 UR22, UPT, UPT, UR13, URZ, URZ ;  /* 0x000000ff0d162290 */ /* 0x000fe8000fffe0ff */
[----:B------:R-:W-:Y:S01]  /*2580*/  UISETP.NE.AND UP0, UPT, UR22, UR43, UPT ;  /* 0x0000002b1600728c */ /* 0x000fe2000bf05270 */
[----:B------:R4:W-:Y:S10]  /*2590*/  UTMALDG.4D.2CTA [UR8], [UR26], desc[UR40] ;  /* 0x000028081a0075b4 */ /* 0x0009f40008219000 */
[----:B------:R-:W-:Y:S07]  /*25a0*/  @UP0 UIADD3 UR7, UPT, UPT, UR24, URZ, URZ ;  /* 0x000000ff18070290 */ /* 0x000fee000fffe0ff */
[----:B------:R-:W-:Y:S01]  /*25b0*/  UMOV UR24, UR7 ;  /* 0x0000000700187c82 */ /* 0x000fe20008000000 */
[----:B--2---:R-:W-:Y:S02]  /*25c0*/  UIADD3 UR6, UPT, UPT, UR32, -0x1, URZ ;  /* 0xffffffff20067890 */ /* 0x004fe4000fffe0ff */
[----:B----4-:R-:W-:Y:S02]  /*25d0*/  USEL UR13, UR22, URZ, UP0 ;  /* 0x000000ff160d7287 */ /* 0x010fe40008000000 */
[----:B------:R-:W-:Y:S02]  /*25e0*/  UISETP.GT.U32.AND UP0, UPT, UR32, 0x1, UPT ;  /* 0x000000012000788c */ /* 0x000fe4000bf04070 */
[----:B------:R-:W-:Y:S01]  /*25f0*/  USEL UR12, UR30, URZ, UP2 ;  /* 0x000000ff1e0c7287 */ /* 0x000fe20009000000 */
[----:B------:R-:W-:Y:S01]  /*2600*/  UMOV UR32, UR6 ;  /* 0x0000000600207c82 */ /* 0x000fe20008000000 */
[----:B------:R-:W-:Y:S05]  /*2610*/  UMOV UR6, UR25 ;  /* 0x0000001900067c82 */ /* 0x000fea0008000000 */
[----:B---3--:R-:W-:Y:S05]  /*2620*/  BRA.U UP0, `(.L_x_36) ;  /* 0xfffffffd00147547 */ /* 0x008fea000b83ffff */
.L_x_30:
[----:B------:R-:W-:Y:S01]  /*2630*/  SHF.L.U32 R3, R2, 0x1f, RZ ;  /* 0x0000001f02037819 */ /* 0x000fe200000006ff */
[----:B------:R-:W-:-:S03]  /*2640*/  NOP ;  /* 0x0000000000007918 */ /* 0x000fc60000000000 */
[----:B-12---:R-:W1:Y:S02]  /*2650*/  SYNCS.PHASECHK.TRANS64.TRYWAIT P0, [UR31+0x1d0], R3 ;  /* 0x0001d003ff0075a7 */ /* 0x006e64000800111f */
[----:B-1----:R-:W-:Y:S05]  /*2660*/  @!P0 BRA `(.L_x_37) ;  /* 0x0000006800ac8947 */ /* 0x002fea0003800000 */
.L_x_143:
[----:B------:R-:W2:Y:S01]  /*2670*/  LDS.128 R4, [UR31+0x210] ;  /* 0x0002101fff047984 */ /* 0x000ea20008000c00 */
[----:B------:R-:W-:Y:S02]  /*2680*/  UIADD3 UR4, UPT, UPT, UR31, 0x1d8, URZ ;  /* 0x000001d81f047890 */ /* 0x000fe4000fffe0ff */
[----:B------:R-:W-:Y:S01]  /*2690*/  UISETP.GE.AND UP0, UPT, UR39, 0x1, UPT ;  /* 0x000000012700788c */ /* 0x000fe2000bf06270 */
[----:B------:R-:W-:Y:S01]  /*26a0*/  @!PT LDS RZ, [RZ] ;  /* 0x00000000fffff984 */ /* 0x000fe20000000800 */
[----:B------:R-:W-:Y:S01]  /*26b0*/  @!PT LDS RZ, [RZ] ;  /* 0x00000000fffff984 */ /* 0x000fe20000000800 */
[----:B------:R-:W-:Y:S01]  /*26c0*/  @!PT LDS RZ, [RZ] ;  /* 0x00000000fffff984 */ /* 0x000fe20000000800 */
[----:B------:R-:W-:Y:S01]  /*26d0*/  @!PT LDS RZ, [RZ] ;  /* 0x00000000fffff984 */ /* 0x000fe20000000800 */
[----:B------:R3:W-:Y:S06]  /*26e0*/  MEMBAR.ALL.CTA ;  /* 0x0000000000007992 */ /* 0x0007ec0000008000 */
[----:B---3--:R-:W3:Y:S01]  /*26f0*/  FENCE.VIEW.ASYNC.S ;  /* 0x00000000000073c6 */ /* 0x008ee20000000000 */
[----:B------:R-:W-:-:S09]  /*2700*/  UPRMT UR4, URZ, 0x654, UR4 ;  /* 0x00000654ff047896 */ /* 0x000fd20008000004 */
[----:B---3--:R-:W-:Y:S01]  /*2710*/  SYNCS.ARRIVE.TRANS64.RED.A1T0 RZ, [UR4], RZ ;  /* 0x000000ffffff79a7 */ /* 0x008fe20008100404 */
[----:B--2---:R-:W-:-:S13]  /*2720*/  LOP3.LUT P0, RZ, R6, 0x1, RZ, 0xc0, !PT ;  /* 0x0000000106ff7812 */ /* 0x004fda000780c0ff */
[----:B------:R-:W-:Y:S01]  /*2730*/  VOTEU.ANY UP1, P0 ;  /* 0x0000000000ff7886 */ /* 0x000fe20000020100 */
[----:B------:R-:W-:-:S13]  /*2740*/  PLOP3.LUT P0, PT, PT, PT, UP1, 0x80, 0x8 ;  /* 0x000000000008781c */ /* 0x000fda0003f0f018 */
[----:B-1----:R-:W-:Y:S02]  /*2750*/  @P0 MOV R0, R4 ;  /* 0x0000000400000202 */ /* 0x002fe40000000f00 */
[----:B------:R-:W-:Y:S02]  /*2760*/  @P0 LOP3.LUT R4, R5, 0xffff, RZ, 0xc0, !PT ;  /* 0x0000ffff05040812 */ /* 0x000fe400078ec0ff */
[----:B------:R-:W-:Y:S02]  /*2770*/  @P0 R2UR UR6, R0 ;  /* 0x00000000000602ca */ /* 0x000fe400000e0000 */
[----:B------:R-:W-:-:S11]  /*2780*/  @P0 R2UR UR5, R4 ;  /* 0x00000000040502ca */ /* 0x000fd600000e0000 */
[----:B------:R-:W-:Y:S02]  /*2790*/  @UP1 UMOV UR42, UR6 ;  /* 0x00000006002a1c82 */ /* 0x000fe40008000000 */
[----:B------:R-:W-:Y:S01]  /*27a0*/  @UP1 UMOV UR38, UR5 ;  /* 0x0000000500261c82 */ /* 0x000fe20008000000 */
[----:B------:R-:W-:Y:S05]  /*27b0*/  BRA.U !UP0, `(.L_x_38) ;  /* 0x0000000108d47547 */ /* 0x000fea000b800000 */
[----:B------:R-:W1:Y:S01]  /*27c0*/  LDCU.128 UR16, c[0x0][0xb10] ;  /* 0x00016200ff1077ac */ /* 0x000e620008000c00 */
[----:B------:R-:W2:Y:S01]  /*27d0*/  LDCU UR21, c[0x0][0xb20] ;  /* 0x00016400ff1577ac */ /* 0x000ea20008000800 */
[----:B------:R-:W3:Y:S01]  /*27e0*/  LDCU UR20, c[0x0][0xb0c] ;  /* 0x00016180ff1477ac */ /* 0x000ee20008000800 */
[----:B------:R-:W4:Y:S01]  /*27f0*/  LDCU.64 UR8, c[0x0][0xb28] ;  /* 0x00016500ff0877ac */ /* 0x000f220008000a00 */
[----:B------:R-:W-:Y:S02]  /*2800*/  UISETP.NE.AND UP3, UPT, UR39, 0x1, UPT ;  /* 0x000000012700788c */ /* 0x000fe4000bf65270 */
[----:B-1----:R-:W-:Y:S02]  /*2810*/  UIMAD.WIDE.U32 UR4, UR47, UR19, URZ ;  /* 0x000000132f0472a5 */ /* 0x002fe4000f8e00ff */
[----:B------:R-:W-:Y:S02]  /*2820*/  UIMAD.WIDE.U32 UR6, UR48, UR16, URZ ;  /* 0x00000010300672a5 */ /* 0x000fe4000f8e00ff */
[----:B------:R-:W-:-:S02]  /*2830*/  UISETP.NE.AND UP0, UPT, UR18, 0x1, UPT ;  /* 0x000000011200788c */ /* 0x000fc4000bf05270 */
[----:B------:R-:W-:Y:S01]  /*2840*/  UIMAD.WIDE.U32 UR14, UR38, UR19, URZ ;  /* 0x00000013260e72a5 */ /* 0x000fe2000f8e00ff */
[----:B------:R-:W-:Y:S02]  /*2850*/  UMOV UR4, UR5 ;  /* 0x0000000500047c82 */ /* 0x000fe40008000000 */
[----:B------:R-:W-:Y:S01]  /*2860*/  UMOV UR6, UR7 ;  /* 0x0000000700067c82 */ /* 0x000fe20008000000 */
[----:B--2---:R-:W-:Y:S02]  /*2870*/  USHF.R.U32.HI UR4, URZ, UR21, UR4 ;  /* 0x00000015ff047299 */ /* 0x004fe40008011604 */
[----:B---3--:R-:W-:Y:S02]  /*2880*/  UISETP.NE.AND UP2, UPT, UR20, 0x1, UPT ;  /* 0x000000011400788c */ /* 0x008fe4000bf45270 */
[----:B------:R-:W-:Y:S02]  /*2890*/  USHF.R.U32.HI UR6, URZ, UR17, UR6 ;  /* 0x00000011ff067299 */ /* 0x000fe40008011606 */
[----:B------:R-:W-:-:S02]  /*28a0*/  USEL UR5, UR47, UR4, !UP0 ;  /* 0x000000042f057287 */ /* 0x000fc4000c000000 */
[----:B------:R-:W-:Y:S02]  /*28b0*/  USEL UR6, UR48, UR6, !UP2 ;  /* 0x0000000630067287 */ /* 0x000fe4000d000000 */
[----:B----4-:R-:W-:Y:S01]  /*28c0*/  UIMAD.WIDE.U32 UR10, UR5, UR8, URZ ;  /* 0x00000008050a72a5 */ /* 0x010fe2000f8e00ff */
[----:B------:R-:W-:Y:S01]  /*28d0*/  UMOV UR4, UR15 ;  /* 0x0000000f00047c82 */ /* 0x000fe20008000000 */
[----:B------:R-:W-:Y:S02]  /*28e0*/  UIMAD.WIDE.U32 UR12, UR42, UR16, URZ ;  /* 0x000000102a0c72a5 */ /* 0x000fe4000f8e00ff */
[----:B------:R-:W-:-:S03]  /*28f0*/  UIMAD.WIDE.U32 UR14, UR6, UR8, URZ ;  /* 0x00000008060e72a5 */ /* 0x000fc6000f8e00ff */
[----:B------:R-:W-:Y:S01]  /*2900*/  UMOV UR10, UR11 ;  /* 0x0000000b000a7c82 */ /* 0x000fe20008000000 */
[----:B------:R-:W-:Y:S02]  /*2910*/  USHF.R.U32.HI UR4, URZ, UR21, UR4 ;  /* 0x00000015ff047299 */ /* 0x000fe40008011604 */
[----:B------:R-:W-:Y:S01]  /*2920*/  @UP3 USHF.R.U32.HI UR5, URZ, UR9, UR10 ;  /* 0x00000009ff053299 */ /* 0x000fe2000801160a */
[----:B------:R-:W-:Y:S01]  /*2930*/  UMOV UR12, UR13 ;  /* 0x0000000d000c7c82 */ /* 0x000fe20008000000 */
[----:B------:R-:W-:Y:S01]  /*2940*/  UMOV UR14, UR15 ;  /* 0x0000000f000e7c82 */ /* 0x000fe20008000000 */
[----:B------:R-:W-:Y:S02]  /*2950*/  USHF.R.U32.HI UR17, URZ, UR17, UR12 ;  /* 0x00000011ff117299 */ /* 0x000fe4000801160c */
[----:B------:R-:W-:Y:S02]  /*2960*/  USEL UR4, UR38, UR4, !UP0 ;  /* 0x0000000426047287 */ /* 0x000fe4000c000000 */
[----:B------:R-:W-:-:S02]  /*2970*/  @UP3 USHF.R.U32.HI UR6, URZ, UR9, UR14 ;  /* 0x00000009ff063299 */ /* 0x000fc4000801160e */
[----:B------:R-:W-:Y:S02]  /*2980*/  UIMAD UR7, UR39, UR5, URZ ;  /* 0x00000005270772a4 */ /* 0x000fe4000f8e02ff */
[----:B------:R-:W-:Y:S02]  /*2990*/  USEL UR5, UR42, UR17, !UP2 ;  /* 0x000000112a057287 */ /* 0x000fe4000d000000 */
[----:B------:R-:W-:Y:S02]  /*29a0*/  UIMAD UR10, UR39, UR6, URZ ;  /* 0x00000006270a72a4 */ /* 0x000fe4000f8e02ff */
[----:B------:R-:W-:Y:S02]  /*29b0*/  UISETP.GE.AND UP0, UPT, UR4, UR7, UPT ;  /* 0x000000070400728c */ /* 0x000fe4000bf06270 */
[----:B------:R-:W-:Y:S02]  /*29c0*/  UIMAD.WIDE.U32 UR12, UR4, UR8, URZ ;  /* 0x00000008040c72a5 */ /* 0x000fe4000f8e00ff */
[----:B------:R-:W-:-:S02]  /*29d0*/  UISETP.GE.OR UP0, UPT, UR5, UR10, UP0 ;  /* 0x0000000a0500728c */ /* 0x000fc40008706670 */
[----:B------:R-:W-:Y:S02]  /*29e0*/  UIMAD.WIDE.U32 UR10, UR5, UR8, URZ ;  /* 0x00000008050a72a5 */ /* 0x000fe4000f8e00ff */
[----:B------:R-:W-:Y:S01]  /*29f0*/  UIADD3 UR12, UPT, UPT, -UR4, URZ, URZ ;  /* 0x000000ff040c7290 */ /* 0x000fe2000fffe1ff */
[----:B------:R-:W-:Y:S01]  /*2a00*/  UMOV UR8, UR13 ;  /* 0x0000000d00087c82 */ /* 0x000fe20008000000 */
[----:B------:R-:W-:Y:S02]  /*2a10*/  UIADD3 UR10, UPT, UPT, -UR5, URZ, URZ ;  /* 0x000000ff050a7290 */ /* 0x000fe4000fffe1ff */
[----:B------:R-:W-:-:S03]  /*2a20*/  USHF.R.U32.HI UR8, URZ, UR9, UR8 ;  /* 0x00000009ff087299 */ /* 0x000fc60008011608 */
[----:B------:R-:W-:Y:S01]  /*2a30*/  @!UP0 UMOV UR7, UR11 ;  /* 0x0000000b00078c82 */ /* 0x000fe20008000000 */
[----:B------:R-:W-:Y:S02]  /*2a40*/  UIMAD UR12, UR18, UR12, UR38 ;  /* 0x0000000c120c72a4 */ /* 0x000fe4000f8e0226 */
[----:B------:R-:W-:Y:S02]  /*2a50*/  USEL UR8, UR4, UR8, !UP3 ;  /* 0x0000000804087287 */ /* 0x000fe4000d800000 */
[----:B------:R-:W-:Y:S02]  /*2a60*/  @!UP0 USHF.R.U32.HI UR7, URZ, UR9, UR7 ;  /* 0x00000009ff078299 */ /* 0x000fe40008011607 */
[----:B------:R-:W-:Y:S02]  /*2a70*/  UIADD3 UR9, UPT, UPT, -UR8, URZ, URZ ;  /* 0x000000ff08097290 */ /* 0x000fe4000fffe1ff */
[----:B------:R-:W-:Y:S02]  /*2a80*/  @!UP0 USEL UR7, UR5, UR7, !UP3 ;  /* 0x0000000705078287 */ /* 0x000fe4000d800000 */
[----:B------:R-:W-:-:S02]  /*2a90*/  UIMAD UR9, UR39, UR9, UR4 ;  /* 0x00000009270972a4 */ /* 0x000fc4000f8e0204 */
[----:B------:R-:W-:Y:S02]  /*2aa0*/  @!UP0 UIADD3 UR8, UPT, UPT, UR8, -UR7, URZ ;  /* 0x8000000708088290 */ /* 0x000fe4000fffe0ff */
[----:B------:R-:W-:Y:S02]  /*2ab0*/  @!UP0 UIMAD UR7, UR9, UR6, UR7 ;  /* 0x00000006090782a4 */ /* 0x000fe4000f8e0207 */
[----:B------:R-:W-:Y:S02]  /*2ac0*/  @!UP0 UIMAD UR4, UR39, UR8, UR5 ;  /* 0x00000008270482a4 */ /* 0x000fe4000f8e0205 */
[----:B------:R-:W-:Y:S02]  /*2ad0*/  UIMAD UR6, UR20, UR10, UR42 ;  /* 0x0000000a140672a4 */ /* 0x000fe4000f8e022a */
[----:B------:R-:W-:Y:S01]  /*2ae0*/  UIMAD UR38, UR4, UR18, UR12 ;  /* 0x00000012042672a4 */ /* 0x000fe2000f8e020c */
[----:B------:R-:W-:Y:S02]  /*2af0*/  @!UP0 UMOV UR5, UR7 ;  /* 0x0000000700058c82 */ /* 0x000fe40008000000 */
[----:B------:R-:W-:-:S12]  /*2b00*/  UIMAD UR42, UR5, UR20, UR6 ;  /* 0x00000014052a72a4 */ /* 0x000fd8000f8e0206 */
.L_x_38:
[----:B------:R-:W1:Y:S02]  /*2b10*/  LDCU UR4, c[0x0][0xb30] ;  /* 0x00016600ff0477ac */ /* 0x000e640008000800 */
[----:B-1----:R-:W-:-:S09]  /*2b20*/  UISETP.NE.AND UP0, UPT, UR4, 0x1, UPT ;  /* 0x000000010400788c */ /* 0x002fd2000bf05270 */
[----:B------:R-:W-:Y:S05]  /*2b30*/  BRA.U UP0, `(.L_x_39) ;  /* 0x0000000100447547 */ /* 0x000fea000b800000 */
[----:B------:R-:W1:Y:S01]  /*2b40*/  LDCU.128 UR8, c[0x0][0xb10] ;  /* 0x00016200ff0877ac */ /* 0x000e620008000c00 */
[----:B------:R-:W2:Y:S01]  /*2b50*/  LDCU UR12, c[0x0][0xb0c] ;  /* 0x00016180ff0c77ac */ /* 0x000ea20008000800 */
[----:B------:R-:W3:Y:S01]  /*2b60*/  LDCU UR13, c[0x0][0xb20] ;  /* 0x00016400ff0d77ac */ /* 0x000ee20008000800 */
[----:B-1----:R-:W-:Y:S02]  /*2b70*/  UIMAD.WIDE.U32 UR6, UR42, UR8, URZ ;  /* 0x000000082a0672a5 */ /* 0x002fe4000f8e00ff */
[----:B------:R-:W-:Y:S02]  /*2b80*/  UIMAD.WIDE.U32 UR4, UR38, UR11, URZ ;  /* 0x0000000b260472a5 */ /* 0x000fe4000f8e00ff */
[----:B--2---:R-:W-:Y:S02]  /*2b90*/  UISETP.NE.AND UP2, UPT, UR12, 0x1, UPT ;  /* 0x000000010c00788c */ /* 0x004fe4000bf45270 */
[----:B------:R-:W-:Y:S01]  /*2ba0*/  UISETP.NE.AND UP0, UPT, UR10, 0x1, UPT ;  /* 0x000000010a00788c */ /* 0x000fe2000bf05270 */
[----:B------:R-:W-:-:S02]  /*2bb0*/  UMOV UR6, UR7 ;  /* 0x0000000700067c82 */ /* 0x000fc40008000000 */
[----:B------:R-:W-:Y:S01]  /*2bc0*/  UMOV UR4, UR5 ;  /* 0x0000000500047c82 */ /* 0x000fe20008000000 */
[----:B------:R-:W-:Y:S02]  /*2bd0*/  USHF.R.U32.HI UR6, URZ, UR9, UR6 ;  /* 0x00000009ff067299 */ /* 0x000fe40008011606 */
[----:B---3--:R-:W-:Y:S02]  /*2be0*/  USHF.R.U32.HI UR4, URZ, UR13, UR4 ;  /* 0x0000000dff047299 */ /* 0x008fe40008011604 */
[----:B------:R-:W-:Y:S02]  /*2bf0*/  USEL UR5, UR42, UR6, !UP2 ;  /* 0x000000062a057287 */ /* 0x000fe4000d000000 */
[----:B------:R-:W-:-:S04]  /*2c00*/  USEL UR4, UR38, UR4, !UP0 ;  /* 0x0000000426047287 */ /* 0x000fc8000c000000 */
[----:B------:R-:W-:Y:S02]  /*2c10*/  UIADD3 UR6, UPT, UPT, UR5, -UR4, URZ ;  /* 0x8000000405067290 */ /* 0x000fe4000fffe0ff */
[----:B------:R-:W-:Y:S02]  /*2c20*/  UIADD3 UR4, UPT, UPT, -UR5, UR4, URZ ;  /* 0x0000000405047290 */ /* 0x000fe4000fffe1ff */
[----:B------:R-:W-:Y:S02]  /*2c30*/  UIMAD UR38, UR6, UR10, UR38 ;  /* 0x0000000a062672a4 */ /* 0x000fe4000f8e0226 */
[----:B------:R-:W-:-:S12]  /*2c40*/  UIMAD UR42, UR4, UR12, UR42 ;  /* 0x0000000c042a72a4 */ /* 0x000fd8000f8e022a */
.L_x_39:
[----:B------:R-:W-:Y:S01]  /*2c50*/  R2UR UR5, R91 ;  /* 0x000000005b0572ca */ /* 0x000fe200000e0000 */
[----:B------:R-:W-:Y:S01]  /*2c60*/  UMOV UR30, UR34 ;  /* 0x00000022001e7c82 */ /* 0x000fe20008000000 */
[----:B------:R-:W-:Y:S02]  /*2c70*/  R2UR UR4, R90 ;  /* 0x000000005a0472ca */ /* 0x000fe400000e0000 */
[----:B------:R-:W-:Y:S02]  /*2c80*/  PLOP3.LUT P1, PT, PT, PT, PT, 0x80, 0x8 ;  /* 0x000000000008781c */ /* 0x000fe40003f2f070 */
[----:B------:R-:W-:-:S07]  /*2c90*/  LOP3.LUT R2, R2, 0x1, RZ, 0x3c, !PT ;  /* 0x0000000102027812 */ /* 0x000fce00078e3cff */
[----:B------:R-:W-:Y:S02]  /*2ca0*/  UIADD3 UR46, UPT, UPT, UR42, UR5, URZ ;  /* 0x000000052a2e7290 */ /* 0x000fe4000fffe0ff */
[----:B------:R-:W-:Y:S01]  /*2cb0*/  UIADD3 UR20, UPT, UPT, UR38, UR4, URZ ;  /* 0x0000000426147290 */ /* 0x000fe2000fffe0ff */
[----:B------:R-:W-:Y:S11]  /*2cc0*/  BRA.U UP1, `(.L_x_40) ;  /* 0xffffffed01487547 */ /* 0x000ff6000b83ffff */
[----:B------:R-:W-:Y:S01]  /*2cd0*/  UIADD3 UR31, UPT, UPT, UR31, 0xd0, URZ ;  /* 0x000000d01f1f7890 */ /* 0x000fe2000fffe0ff */
[----:B------:R-:W-:-:S03]  /*2ce0*/  MOV R3, UR23 ;  /* 0x0000001700037c02 */ /* 0x000fc60008000f00 */
[----:B------:R-:W-:Y:S01]  /*2cf0*/  ULEA UR4, UR25, UR31, 0x3 ;  /* 0x0000001f19047291 */ /* 0x000fe2000f8e18ff */
[----:B------:R-:W-:-:S08]  /*2d00*/  SHF.L.U32 R3, R3, 0x1f, RZ ;  /* 0x0000001f03037819 */ /* 0x000fd000000006ff */
[----:B------:R-:W1:Y:S02]  /*2d10*/  SYNCS.PHASECHK.TRANS64.TRYWAIT P0, [UR4], R3 ;  /* 0x00000003ff0075a7 */ /* 0x000e640008001104 */
[----:B-1----:R-:W-:Y:S05]  /*2d20*/  @!P0 BRA `(.L_x_41) ;  /* 0x0000006400148947 */ /* 0x002fea0003800000 */
.L_x_145:
[----:B------:R-:W-:-:S04]  /*2d30*/  UIADD3 UR4, UPT, UPT, UR25, 0x1, URZ ;  /* 0x0000000119047890 */ /* 0x000fc8000fffe0ff */
[----:B------:R-:W-:-:S04]  /*2d40*/  UISETP.NE.AND UP0, UPT, UR4, 0x1a, UPT ;  /* 0x0000001a0400788c */ /* 0x000fc8000bf05270 */
[----:B------:R-:W-:Y:S02]  /*2d50*/  USEL UR5, URZ, 0x1, UP0 ;  /* 0x00000001ff057887 */ /* 0x000fe40008000000 */
[----:B------:R-:W-:Y:S02]  /*2d60*/  USEL UR4, UR4, URZ, UP0 ;  /* 0x000000ff04047287 */ /* 0x000fe40008000000 */
[----:B------:R-:W-:Y:S02]  /*2d70*/  ULOP3.LUT UR6, UR23, UR5, URZ, 0x3c, !UPT ;  /* 0x0000000517067292 */ /* 0x000fe4000f8e3cff */
[----:B------:R-:W-:-:S04]  /*2d80*/  ULEA UR5, UR4, UR31, 0x3 ;  /* 0x0000001f04057291 */ /* 0x000fc8000f8e18ff */
[----:B-1----:R-:W-:-:S04]  /*2d90*/  MOV R3, UR6 ;  /* 0x0000000600037c02 */ /* 0x002fc80008000f00 */
[----:B------:R-:W-:-:S04]  /*2da0*/  SHF.L.U32 R3, R3, 0x1f, RZ ;  /* 0x0000001f03037819 */ /* 0x000fc800000006ff */
[----:B------:R-:W1:Y:S02]  /*2db0*/  SYNCS.PHASECHK.TRANS64.TRYWAIT P0, [UR5], R3 ;  /* 0x00000003ff0075a7 */ /* 0x000e640008001105 */
[----:B-1----:R-:W-:Y:S05]  /*2dc0*/  @!P0 BRA `(.L_x_42) ;  /* 0x0000006400048947 */ /* 0x002fea0003800000 */
.L_x_147:
        /* <DEDUP_REMOVED lines=10> */
.L_x_149:
        /* <DEDUP_REMOVED lines=10> */
.L_x_151:
        /* <DEDUP_REMOVED lines=10> */
.L_x_153:
        /* <DEDUP_REMOVED lines=10> */
.L_x_155:
        /* <DEDUP_REMOVED lines=10> */
.L_x_157:
        /* <DEDUP_REMOVED lines=10> */
.L_x_159:
        /* <DEDUP_REMOVED lines=10> */
.L_x_161:
        /* <DEDUP_REMOVED lines=10> */
.L_x_163:
        /* <DEDUP_REMOVED lines=10> */
.L_x_165:
        /* <DEDUP_REMOVED lines=10> */
.L_x_167:
        /* <DEDUP_REMOVED lines=10> */
.L_x_169:
        /* <DEDUP_REMOVED lines=10> */
.L_x_171:
        /* <DEDUP_REMOVED lines=10> */
.L_x_173:
        /* <DEDUP_REMOVED lines=10> */
.L_x_175:
        /* <DEDUP_REMOVED lines=10> */
.L_x_177:
        /* <DEDUP_REMOVED lines=10> */
.L_x_179:
        /* <DEDUP_REMOVED lines=10> */
.L_x_181:
        /* <DEDUP_REMOVED lines=10> */
.L_x_183:
        /* <DEDUP_REMOVED lines=10> */
.L_x_185:
        /* <DEDUP_REMOVED lines=10> */
.L_x_187:
        /* <DEDUP_REMOVED lines=10> */
.L_x_189:
        /* <DEDUP_REMOVED lines=10> */
.L_x_191:
        /* <DEDUP_REMOVED lines=10> */
.L_x_193:
[----:B------:R-:W-:-:S04]  /*3c30*/  UIADD3 UR4, UPT, UPT, UR4, 0x1, URZ ;  /* 0x0000000104047890 */ /* 0x000fc8000fffe0ff */
[----:B------:R-:W-:-:S04]  /*3c40*/  UISETP.NE.AND UP0, UPT, UR4, 0x1a, UPT ;  /* 0x0000001a0400788c */ /* 0x000fc8000bf05270 */
[----:B------:R-:W-:Y:S02]  /*3c50*/  USEL UR5, URZ, 0x1, UP0 ;  /* 0x00000001ff057887 */ /* 0x000fe40008000000 */
[----:B------:R-:W-:Y:S02]  /*3c60*/  USEL UR4, UR4, URZ, UP0 ;  /* 0x000000ff04047287 */ /* 0x000fe40008000000 */
[----:B------:R-:W-:Y:S02]  /*3c70*/  ULOP3.LUT UR5, UR6, UR5, URZ, 0x3c, !UPT ;  /* 0x0000000506057292 */ /* 0x000fe4000f8e3cff */
[----:B------:R-:W-:-:S04]  /*3c80*/  ULEA UR4, UR4, UR31, 0x3 ;  /* 0x0000001f04047291 */ /* 0x000fc8000f8e18ff */
[----:B------:R-:W-:Y:S02]  /*3c90*/  IMAD.U32 R2, RZ, RZ, UR5 ;  /* 0x00000005ff027e24 */ /* 0x000fe4000f8e00ff */
[----:B-1----:R-:W-:-:S03]  /*3ca0*/  MOV R0, UR4 ;  /* 0x0000000400007c02 */ /* 0x002fc60008000f00 */
[----:B------:R-:W-:-:S07]  /*3cb0*/  SHF.L.U32 R3, R2, 0x1f, RZ ;  /* 0x0000001f02037819 */ /* 0x000fce00000006ff */
.L_x_66:
[----:B-1----:R1:W2:Y:S02]  /*3cc0*/  SYNCS.PHASECHK.TRANS64.TRYWAIT P0, [R0+URZ], R3 ;  /* 0x00000003000075a7 */ /* 0x0022a400080011ff */
[----:B--2---:R-:W-:Y:S05]  /*3cd0*/  @!P0 NANOSLEEP.SYNCS 0x989680 ;  /* 0x009896800000895d */ /* 0x004fea0003900000 */
[----:B------:R-:W2:Y:S02]  /*3ce0*/  @!P0 SYNCS.PHASECHK.TRANS64 P0, [R0+URZ], R3 ;  /* 0x00000003000085a7 */ /* 0x000ea400080010ff */
[----:B--2---:R-:W-:Y:S05]  /*3cf0*/  @P0 EXIT ;  /* 0x000000000000094d */ /* 0x004fea0003800000 */
[----:B------:R-:W-:Y:S05]  /*3d00*/  BRA `(.L_x_66) ;  /* 0xfffffffc00ec7947 */ /* 0x000fea000383ffff */
.L_x_22:
[----:B------:R-:W-:-:S04]  /*3d10*/  UISETP.NE.AND UP0, UPT, UR45, URZ, UPT ;  /* 0x000000ff2d00728c */ /* 0x000fc8000bf05270 */
[----:B------:R-:W-:-:S09]  /*3d20*/  UISETP.NE.OR UP0, UPT, UR18, 0x1, UP0 ;  /* 0x000000011200788c */ /* 0x000fd20008705670 */
[----:B------:R-:W-:Y:S05]  /*3d30*/  BRA.U UP0, `(.L_x_67) ;  /* 0x0000000100b07547 */ /* 0x000fea000b800000 */
[----:B------:R-:W-:Y:S01]  /*3d40*/  UMOV UR4, 0x400 ;  /* 0x0000040000047882 */ /* 0x000fe20000000000 */
[----:B------:R-:W-:Y:S01]  /*3d50*/  HFMA2 R2, -RZ, RZ, 0, 5.9604644775390625e-08 ;  /* 0x00000001ff027431 */ /* 0x000fe200000001ff */
[----:B------:R-:W-:Y:S01]  /*3d60*/  ULEA UR4, UR45, UR4, 0x18 ;  /* 0x000000042d047291 */ /* 0x000fe2000f8ec0ff */
[----:B------:R-:W-:Y:S01]  /*3d70*/  ISETP.GE.U32.AND P0, PT, R3, 0x2, PT ;  /* 0x000000020300780c */ /* 0x000fe20003f06070 */
[----:B------:R-:W-:Y:S02]  /*3d80*/  IMAD.MOV.U32 R8, RZ, RZ, RZ ;  /* 0x000000ffff087224 */ /* 0x000fe400078e00ff */
[----:B------:R-:W-:Y:S02]  /*3d90*/  UIADD3 UR5, UPT, UPT, UR4, 0x1d8, URZ ;  /* 0x000001d804057890 */ /* 0x000fe4000fffe0ff */
[----:B------:R-:W-:Y:S02]  /*3da0*/  UIADD3 UR8, UPT, UPT, UR4, 0x1d0, URZ ;  /* 0x000001d004087890 */ /* 0x000fe4000fffe0ff */
[----:B------:R-:W-:-:S12]  /*3db0*/  UPRMT UR5, URZ, 0x654, UR5 ;  /* 0x00000654ff057896 */ /* 0x000fd80008000005 */
.L_x_70:
[----:B------:R-:W-:Y:S01]  /*3dc0*/  SHF.L.U32 R7, R2, 0x1f, RZ ;  /* 0x0000001f02077819 */ /* 0x000fe200000006ff */
[----:B------:R-:W-:Y:S02]  /*3dd0*/  IMAD.U32 R4, RZ, RZ, UR8 ;  /* 0x00000008ff047e24 */ /* 0x000fe4000f8e00ff */
[----:B------:R-:W-:Y:S01]  /*3de0*/  @!P0 IMAD.MOV.U32 R5, RZ, RZ, 0x10 ;  /* 0x00000010ff058424 */ /* 0x000fe200078e00ff */
[----:B------:R-:W2:Y:S02]  /*3df0*/  SYNCS.PHASECHK.TRANS64.TRYWAIT P1, [UR4+0x1d8], R7 ;  /* 0x0001d807ff0075a7 */ /* 0x000ea40008021104 */
[----:B------:R-:W-:-:S04]  /*3e00*/  PRMT R9, R3, 0x654, R4 ;  /* 0x0000065403097816 */ /* 0x000fc80000000004 */
[----:B------:R-:W-:Y:S01]  /*3e10*/  SEL R0, R9, R0, !P0 ;  /* 0x0000000009007207 */ /* 0x000fe20004000000 */
[----:B--2---:R-:W-:Y:S06]  /*3e20*/  @!P1 BRA `(.L_x_68) ;  /* 0x0000005c002c9947 */ /* 0x004fec0003800000 */
.L_x_195:
[----:B------:R-:W-:Y:S01]  /*3e30*/  UIADD3 UR6, UPT, UPT, UR4, 0x210, URZ ;  /* 0x0000021004067890 */ /* 0x000fe2000fffe0ff */
[----:B------:R3:W-:Y:S01]  /*3e40*/  @!P0 SYNCS.ARRIVE.TRANS64.RED RZ, [R0+URZ], R5 ;  /* 0x0000000500ff89a7 */ /* 0x0007e200080004ff */
[----:B------:R-:W-:Y:S01]  /*3e50*/  UIADD3 UR7, UPT, UPT, UR4, 0x1d0, URZ ;  /* 0x000001d004077890 */ /* 0x000fe2000fffe0ff */
[----:B------:R-:W-:-:S08]  /*3e60*/  LOP3.LUT R2, R2, 0x1, RZ, 0x3c, !PT ;  /* 0x0000000102027812 */ /* 0x000fd000078e3cff */
[----:B------:R-:W-:Y:S06]  /*3e70*/  UGETNEXTWORKID.BROADCAST [UR6], [UR7] ;  /* 0x00000000060073ca */ /* 0x000fec0008000100 */
[----:B---3--:R-:W-:-:S04]  /*3e80*/  SHF.L.U32 R5, R8, 0x1f, RZ ;  /* 0x0000001f08057819 */ /* 0x008fc800000006ff */
[----:B------:R-:W3:Y:S02]  /*3e90*/  SYNCS.PHASECHK.TRANS64.TRYWAIT P1, [UR4+0x1d0], R5 ;  /* 0x0001d005ff0075a7 */ /* 0x000ee40008021104 */
[----:B---3--:R-:W-:Y:S05]  /*3ea0*/  @!P1 BRA `(.L_x_69) ;  /* 0x0000005c00249947 */ /* 0x008fea0003800000 */
.L_x_197:
[----:B--2---:R-:W2:Y:S01]  /*3eb0*/  LDS.128 R4, [UR4+0x210] ;  /* 0x00021004ff047984 */ /* 0x004ea20008000c00 */
[----:B------:R-:W-:Y:S01]  /*3ec0*/  LOP3.LUT R8, R8, 0x1, RZ, 0x3c, !PT ;  /* 0x0000000108087812 */ /* 0x000fe200078e3cff */
[----:B------:R-:W-:Y:S01]  /*3ed0*/  @!PT LDS RZ, [RZ] ;  /* 0x00000000fffff984 */ /* 0x000fe20000000800 */
[----:B------:R-:W-:Y:S01]  /*3ee0*/  @!PT LDS RZ, [RZ] ;  /* 0x00000000fffff984 */ /* 0x000fe20000000800 */
[----:B------:R-:W-:Y:S01]  /*3ef0*/  @!PT LDS RZ, [RZ] ;  /* 0x00000000fffff984 */ /* 0x000fe20000000800 */
[----:B------:R-:W-:Y:S01]  /*3f00*/  @!PT LDS RZ, [RZ] ;  /* 0x00000000fffff984 */ /* 0x000fe20000000800 */
[----:B------:R3:W-:Y:S06]  /*3f10*/  MEMBAR.ALL.CTA ;  /* 0x0000000000007992 */ /* 0x0007ec0000008000 */
[----:B---3--:R-:W3:Y:S02]  /*3f20*/  FENCE.VIEW.ASYNC.S ;  /* 0x00000000000073c6 */ /* 0x008ee40000000000 */
[----:B---3--:R-:W-:Y:S01]  /*3f30*/  SYNCS.ARRIVE.TRANS64.RED.A1T0 RZ, [UR5], RZ ;  /* 0x000000ffffff79a7 */ /* 0x008fe20008100405 */
[----:B--2---:R-:W-:-:S13]  /*3f40*/  LOP3.LUT P1, RZ, R6, 0x1, RZ, 0xc0, !PT ;  /* 0x0000000106ff7812 */ /* 0x004fda000782c0ff */
[----:B------:R-:W-:Y:S05]  /*3f50*/  @P1 BRA `(.L_x_70) ;  /* 0xfffffffc00981947 */ /* 0x000fea000383ffff */
[----:B------:R-:W-:-:S04]  /*3f60*/  SHF.L.U32 R0, R2, 0x1f, RZ ;  /* 0x0000001f02007819 */ /* 0x000fc800000006ff */
[----:B------:R-:W2:Y:S02]  /*3f70*/  SYNCS.PHASECHK.TRANS64 P0, [UR4+0x1d8], R0 ;  /* 0x0001d800ff0075a7 */ /* 0x000ea40008001004 */
[----:B-12---:R-:W-:Y:S05]  /*3f80*/  @P0 EXIT ;  /* 0x000000000000094d */ /* 0x006fea0003800000 */
[----:B------:R-:W-:-:S07]  /*3f90*/  MOV R0, UR4 ;  /* 0x0000000400007c02 */ /* 0x000fce0008000f00 */
.L_x_71:
[----:B-1----:R-:W-:-:S04]  /*3fa0*/  SHF.L.U32 R3, R2, 0x1f, RZ ;  /* 0x0000001f02037819 */ /* 0x002fc800000006ff */
[----:B------:R1:W2:Y:S03]  /*3fb0*/  SYNCS.PHASECHK.TRANS64.TRYWAIT P0, [R0+URZ+0x1d8], R3 ;  /* 0x0001d803000075a7 */ /* 0x0002a600080011ff */
[----:B--2---:R-:W-:Y:S05]  /*3fc0*/  @!P0 NANOSLEEP.SYNCS 0x989680 ;  /* 0x009896800000895d */ /* 0x004fea0003900000 */
[----:B------:R-:W2:Y:S02]  /*3fd0*/  @!P0 SYNCS.PHASECHK.TRANS64 P0, [R0+URZ+0x1d8], R3 ;  /* 0x0001d803000085a7 */ /* 0x000ea400080010ff */
[----:B--2---:R-:W-:Y:S05]  /*3fe0*/  @P0 EXIT ;  /* 0x000000000000094d */ /* 0x004fea0003800000 */
[----:B------:R-:W-:Y:S05]  /*3ff0*/  BRA `(.L_x_71) ;  /* 0xfffffffc00e87947 */ /* 0x000fea000383ffff */
.L_x_67:
[----:B------:R-:W-:Y:S05]  /*4000*/  BRA.U UP4, `(.L_x_72) ;  /* 0x00000011045c7547 */ /* 0x000fea000b800000 */
[----:B------:R-:W-:Y:S01]  /*4010*/  UMOV UR5, 0x40 ;  /* 0x0000004000057882 */ /* 0x000fe20000000000 */
[----:B------:R-:W-:Y:S01]  /*4020*/  NOP ;  /* 0x0000000000007918 */ /* 0x000fe20000000000 */
[----:B------:R-:W-:Y:S01]  /*4030*/  ULEA UR5, UR45, UR5, 0x18 ;  /* 0x000000052d057291 */ /* 0x000fe2000f8ec0ff */
[----:B------:R-:W-:Y:S02]  /*4040*/  UMOV UR6, 0x400 ;  /* 0x0000040000067882 */ /* 0x000fe40000000000 */
[----:B------:R-:W-:-:S06]  /*4050*/  ULEA UR6, UR45, UR6, 0x18 ;  /* 0x000000062d067291 */ /* 0x000fcc000f8ec0ff */
[----:B------:R-:W2:Y:S02]  /*4060*/  LDS.U8 R3, [UR5+0x1c] ;  /* 0x00001c05ff037984 */ /* 0x000ea40008000000 */
[----:B--2---:R-:W-:-:S13]  /*4070*/  ISETP.NE.AND P0, PT, R3, RZ, PT ;  /* 0x000000ff0300720c */ /* 0x004fda0003f05270 */
[----:B------:R-:W-:Y:S05]  /*4080*/  @P0 BRA `(.L_x_73) ;  /* 0x0000000400080947 */ /* 0x000fea0003800000 */
[----:B------:R-:W-:Y:S02]  /*4090*/  UISETP.NE.U32.AND UP1, UPT, UR31, 0x1, UPT ;  /* 0x000000011f00788c */ /* 0x000fe4000bf25070 */
[----:B------:R-:W-:-:S07]  /*40a0*/  UIADD3 UR7, UPT, UPT, UR5, 0x8, URZ ;  /* 0x0000000805077890 */ /* 0x000fce000fffe0ff */
[----:B------:R-:W-:Y:S05]  /*40b0*/  BRA.U !UP1, `(.L_x_74) ;  /* 0x00000001099c7547 */ /* 0x000fea000b800000 */
[----:B------:R-:W-:Y:S01]  /*40c0*/  ELECT P0, URZ, PT ;  /* 0x0000000000ff782f */ /* 0x000fe20003800000 */
[----:B------:R-:W-:-:S12]  /*40d0*/  BSSY B0, `(.L_x_74) ;  /* 0x0000025000007945 */ /* 0x000fd80003800000 */
[----:B------:R-:W-:Y:S05]  /*40e0*/  @!P0 BRA `(.L_x_75) ;  /* 0x00000000008c8947 */ /* 0x000fea0003800000 */
[----:B------:R-:W-:-:S05]  /*40f0*/  UMOV UR4, 0x10 ;  /* 0x0000001000047882 */ /* 0x000fca0000000000 */
[----:B------:R-:W-:Y:S04]  /*4100*/  DEPBAR.LE SB2, 0x36 ;  /* 0x0000ad800000791a */ /* 0x000fe80000000000 */
[----:B------:R-:W2:Y:S02]  /*4110*/  UTCATOMSWS.2CTA.FIND_AND_SET.ALIGN UP0, UR4, UR4 ;  /* 0x00000004000475e3 */ /* 0x000ea40008200800 */
[----:B--2---:R-:W-:Y:S01]  /*4120*/  MOV R10, UR4 ;  /* 0x00000004000a7c02 */ /* 0x004fe20008000f00 */
[----:B------:R-:W-:Y:S06]  /*4130*/  BRA.U UP0, `(.L_x_76) ;  /* 0x0000000100187547 */ /* 0x000fec000b800000 */
.L_x_77:
[----:B------:R-:W-:Y:S05]  /*4140*/  NANOSLEEP 0x64 ;  /* 0x000000640000795d */ /* 0x000fea0003800000 */
[----:B------:R-:W-:-:S05]  /*4150*/  UMOV UR4, 0x10 ;  /* 0x0000001000047882 */ /* 0x000fca0000000000 */
[----:B------:R-:W-:Y:S04]  /*4160*/  DEPBAR.LE SB2, 0x36 ;  /* 0x0000ad800000791a */ /* 0x000fe80000000000 */
[----:B------:R-:W2:Y:S02]  /*4170*/  UTCATOMSWS.2CTA.FIND_AND_SET.ALIGN UP0, UR4, UR4 ;  /* 0x00000004000475e3 */ /* 0x000ea40008200800 */
[----:B--2---:R-:W-:Y:S01]  /*4180*/  MOV R10, UR4 ;  /* 0x00000004000a7c02 */ /* 0x004fe20008000f00 */
[----:B------:R-:W-:Y:S05]  /*4190*/  BRA.U !UP0, `(.L_x_77) ;  /* 0xfffffffd08e87547 */ /* 0x000fea000b83ffff */
.L_x_76:
[----:B------:R-:W2:Y:S01]  /*41a0*/  LDS R6, [UR5+0x10] ;  /* 0x00001005ff067984 */ /* 0x000ea20008000800 */
[----:B------:R-:W-:Y:S01]  /*41b0*/  IMAD.U32 R3, RZ, RZ, UR6 ;  /* 0x00000006ff037e24 */ /* 0x000fe2000f8e00ff */
[----:B------:R-:W-:-:S03]  /*41c0*/  MOV R4, UR30 ;  /* 0x0000001e00047c02 */ /* 0x000fc60008000f00 */
[----:B------:R-:W-:Y:S01]  /*41d0*/  VIADD R3, R3, 0x220 ;  /* 0x0000022003037836 */ /* 0x000fe20000000000 */
[----:B--2---:R-:W-:-:S04]  /*41e0*/  SHF.L.U32 R6, R6, 0x1f, RZ ;  /* 0x0000001f06067819 */ /* 0x004fc800000006ff */
[----:B------:R-:W2:Y:S02]  /*41f0*/  SYNCS.PHASECHK.TRANS64.TRYWAIT P0, [UR5+0x8], R6 ;  /* 0x00000806ff0075a7 */ /* 0x000ea40008001105 */
[----:B--2---:R-:W-:Y:S05]  /*4200*/  @P0 BRA `(.L_x_78) ;  /* 0x0000000000080947 */ /* 0x004fea0003800000 */
[----:B------:R-:W2:Y:S02]  /*4210*/  SYNCS.PHASECHK.TRANS64.TRYWAIT P0, [UR5+0x8], R6 ;  /* 0x00000806ff0075a7 */ /* 0x000ea40008001105 */
[----:B--2---:R-:W-:Y:S05]  /*4220*/  @!P0 BRA `(.L_x_79) ;  /* 0x00000058005c8947 */ /* 0x004fea0003800000 */
.L_x_78:
[----:B------:R-:W-:Y:S01]  /*4230*/  PRMT R4, R4, 0x654, R3 ;  /* 0x0000065404047816 */ /* 0x000fe20000000003 */
[----:B------:R-:W-:Y:S01]  /*4240*/  HFMA2 R3, -RZ, RZ, 0, 5.9604644775390625e-08 ;  /* 0x00000001ff037431 */ /* 0x000fe200000001ff */
[----:B------:R-:W-:Y:S01]  /*4250*/  UPRMT UR4, UR30, 0x654, UR7 ;  /* 0x000006541e047896 */ /* 0x000fe20008000007 */
[----:B------:R-:W-:Y:S02]  /*4260*/  IMAD.MOV.U32 R7, RZ, RZ, 0xffff ;  /* 0x0000ffffff077424 */ /* 0x000fe400078e00ff */
[----:B--2---:R-:W-:Y:S02]  /*4270*/  IMAD.MOV.U32 R6, RZ, RZ, 0x4 ;  /* 0x00000004ff067424 */ /* 0x004fe400078e00ff */
[----:B------:R-:W-:Y:S01]  /*4280*/  IMAD.SHL.U32 R9, R10, 0x20, RZ ;  /* 0x000000200a097824 */ /* 0x000fe200078e00ff */
[----:B------:R-:W-:Y:S02]  /*4290*/  MOV R5, UR4 ;  /* 0x0000000400057c02 */ /* 0x000fe40008000f00 */
[-C--:B------:R-:W-:Y:S01]  /*42a0*/  SHF.L.U32 R8, R7, R10.reuse, RZ ;  /* 0x0000000a07087219 */ /* 0x080fe200000006ff */
[----:B------:R2:W-:Y:S01]  /*42b0*/  SYNCS.ARRIVE.TRANS64.RED RZ, [UR4], R6 ;  /* 0x00000006ffff79a7 */ /* 0x0005e20008000404 */
[----:B------:R-:W-:Y:S01]  /*42c0*/  SHF.L.U32 R7, R3, R10, RZ ;  /* 0x0000000a03077219 */ /* 0x000fe200000006ff */
[----:B------:R2:W-:Y:S04]  /*42d0*/  STS [UR6+0x220], R9 ;  /* 0x00022009ff007988 */ /* 0x0005e80008000806 */
[----:B------:R2:W-:Y:S04]  /*42e0*/  STAS [R4.64], R10 ;  /* 0x0000000a04007dbd */ /* 0x0005e8000c0008ff */
[----:B------:R2:W-:Y:S04]  /*42f0*/  ATOMS.OR RZ, [UR5+0x14], R8 ;  /* 0x00001408ffff798c */ /* 0x0005e8000b000005 */
[----:B------:R2:W-:Y:S04]  /*4300*/  ATOMS.OR RZ, [UR5+0x18], R7 ;  /* 0x00001807ffff798c */ /* 0x0005e8000b000005 */
[----:B------:R2:W-:Y:S02]  /*4310*/  ATOMS.XOR RZ, [UR5+0x10], R3 ;  /* 0x00001003ffff798c */ /* 0x0005e4000b800005 */
.L_x_75:
[----:B-1----:R-:W-:Y:S05]  /*4320*/  BSYNC B0 ;  /* 0x0000000000007941 */ /* 0x002fea0003800000 */
.L_x_74:
[----:B------:R-:W-:Y:S05]  /*4330*/  BRA.U UP1, `(.L_x_80) ;  /* 0x00000001016c7547 */ /* 0x000fea000b800000 */
[----:B------:R-:W-:-:S03]  /*4340*/  UMOV UR4, 0xffffffff ;  /* 0xffffffff00047882 */ /* 0x000fc60000000000 */
[----:B------:R-:W-:Y:S05]  /*4350*/  BRA.DIV UR4, `(.L_x_81) ;  /* 0x0000005a04287947 */ /* 0x000fea000b800000 */
[----:B------:R-:W-:-:S13]  /*4360*/  ELECT P6, URZ, PT ;  /* 0x0000000000ff782f */ /* 0x000fda00038c0000 */
.L_x_200:
[----:B------:R-:W-:Y:S05]  /*4370*/  @!P6 BRA `(.L_x_80) ;  /* 0x00000000005ce947 */ /* 0x000fea0003800000 */
[----:B--2---:R-:W2:Y:S02]  /*4380*/  LDS R4, [UR5+0x10] ;  /* 0x00001005ff047984 */ /* 0x004ea40008000800 */
[----:B--2---:R-:W-:-:S04]  /*4390*/  SHF.L.U32 R4, R4, 0x1f, RZ ;  /* 0x0000001f04047819 */ /* 0x004fc800000006ff */
[----:B------:R-:W2:Y:S02]  /*43a0*/  SYNCS.PHASECHK.TRANS64.TRYWAIT P0, [UR5+0x8], R4 ;  /* 0x00000804ff0075a7 */ /* 0x000ea40008001105 */
[----:B--2---:R-:W-:Y:S05]  /*43b0*/  @P0 BRA `(.L_x_82) ;  /* 0x0000000000080947 */ /* 0x004fea0003800000 */
[----:B------:R-:W2:Y:S02]  /*43c0*/  SYNCS.PHASECHK.TRANS64.TRYWAIT P0, [UR5+0x8], R4 ;  /* 0x00000804ff0075a7 */ /* 0x000ea40008001105 */
[----:B--2---:R-:W-:Y:S05]  /*43d0*/  @!P0 BRA `(.L_x_83) ;  /* 0x0000005800288947 */ /* 0x004fea0003800000 */
.L_x_82:
[----:B------:R-:W3:Y:S01]  /*43e0*/  LDS R6, [UR6+0x220] ;  /* 0x00022006ff067984 */ /* 0x000ee20008000800 */
[----:B--2---:R-:W-:Y:S02]  /*43f0*/  HFMA2 R3, -RZ, RZ, 0, 5.9604644775390625e-08 ;  /* 0x00000001ff037431 */ /* 0x004fe400000001ff */
[----:B------:R-:W-:Y:S01]  /*4400*/  IMAD.MOV.U32 R4, RZ, RZ, 0xffff ;  /* 0x0000ffffff047424 */ /* 0x000fe200078e00ff */
[----:B------:R-:W-:Y:S01]  /*4410*/  UPRMT UR4, UR30, 0x654, UR7 ;  /* 0x000006541e047896 */ /* 0x000fe20008000007 */
[----:B---3--:R-:W-:-:S03]  /*4420*/  IMAD.SHL.U32 R5, R6, 0x20, RZ ;  /* 0x0000002006057824 */ /* 0x008fc600078e00ff */
[-C--:B------:R-:W-:Y:S02]  /*4430*/  SHF.L.U32 R4, R4, R6.reuse, RZ ;  /* 0x0000000604047219 */ /* 0x080fe400000006ff */
[----:B------:R-:W-:Y:S01]  /*4440*/  SHF.L.U32 R6, R3, R6, RZ ;  /* 0x0000000603067219 */ /* 0x000fe200000006ff */
[----:B------:R3:W-:Y:S04]  /*4450*/  STS [UR6+0x220], R5 ;  /* 0x00022005ff007988 */ /* 0x0007e80008000806 */
[----:B------:R3:W-:Y:S04]  /*4460*/  ATOMS.OR RZ, [UR5+0x14], R4 ;  /* 0x00001404ffff798c */ /* 0x0007e8000b000005 */
[----:B------:R3:W-:Y:S01]  /*4470*/  ATOMS.OR RZ, [UR5+0x18], R6 ;  /* 0x00001806ffff798c */ /* 0x0007e2000b000005 */
[----:B------:R-:W-:Y:S03]  /*4480*/  SYNCS.ARRIVE.TRANS64.RED.A1T0 RZ, [UR4], RZ ;  /* 0x000000ffffff79a7 */ /* 0x000fe60008100404 */
[----:B------:R3:W-:Y:S01]  /*4490*/  ATOMS.XOR RZ, [UR5+0x10], R3 ;  /* 0x00001003ffff798c */ /* 0x0007e2000b800005 */
[----:B------:R-:W-:Y:S05]  /*44a0*/  BRA `(.L_x_80) ;  /* 0x0000000000107947 */ /* 0x000fea0003800000 */
.L_x_73:
[----:B------:R-:W-:Y:S02]  /*44b0*/  MOV R3, 0xffffffff ;  /* 0xffffffff00037802 */ /* 0x000fe40000000f00 */
[----:B------:R-:W-:-:S03]  /*44c0*/  MOV R4, 0x44f0 ;  /* 0x000044f000047802 */ /* 0x000fc60000000f00 */
[----:B------:R2:W-:Y:S04]  /*44d0*/  STS [UR6+0x220], R3 ;  /* 0x00022003ff007988 */ /* 0x0005e80008000806 */
[----:B-12--5:R-:W-:Y:S05]  /*44e0*/  CALL.REL.NOINC `($__internal_1_$__cuda_sm10x_tcgen05_guardrail_trap_phase_invalid_during_alloc) ;  /* 0x0000005c004c7944 */ /* 0x026fea0003c00000 */
.L_x_80:
[----:B------:R-:W-:Y:S05]  /*44f0*/  WARPSYNC.ALL ;  /* 0x0000000000007948 */ /* 0x000fea0003800000 */
[----:B------:R-:W4:Y:S01]  /*4500*/  S2UR UR17, SR_CgaCtaId ;  /* 0x00000000001179c3 */ /* 0x000f220000008800 */
[----:B------:R-:W-:Y:S01]  /*4510*/  UMOV UR4, 0x400 ;  /* 0x0000040000047882 */ /* 0x000fe20000000000 */
[----:B------:R-:W-:-:S06]  /*4520*/  NOP ;  /* 0x0000000000007918 */ /* 0x000fcc0000000000 */
[----:B------:R-:W-:Y:S06]  /*4530*/  BAR.ARV 0x6, 0xa0 ;  /* 0x0182800000007b1d */ /* 0x000fec0000002000 */
[----:B------:R-:W1:Y:S01]  /*4540*/  LDCU.64 UR6, c[0x0][0x388] ;  /* 0x00007100ff0677ac */ /* 0x000e620008000a00 */
[----:B------:R-:W-:Y:S01]  /*4550*/  LOP3.LUT R2, R2, 0xffff, RZ, 0xc0, !PT ;  /* 0x0000ffff02027812 */ /* 0x000fe200078ec0ff */
[----:B--2---:R-:W-:Y:S01]  /*4560*/  IMAD.MOV.U32 R8, RZ, RZ, 0x1 ;  /* 0x00000001ff087424 */ /* 0x004fe200078e00ff */
[----:B------:R-:W-:Y:S01]  /*4570*/  LOP3.LUT R0, R0, 0xffff, RZ, 0xc0, !PT ;  /* 0x0000ffff00007812 */ /* 0x000fe200078ec0ff */
[----:B------:R-:W2:Y:S01]  /*4580*/  LDCU UR8, c[0x0][0x390] ;  /* 0x00007200ff0877ac */ /* 0x000ea20008000800 */
[----:B------:R-:W-:Y:S01]  /*4590*/  R2UR UR18, R2 ;  /* 0x00000000021272ca */ /* 0x000fe200000e0000 */
[----:B------:R-:W-:Y:S01]  /*45a0*/  IMAD.MOV.U32 R2, RZ, RZ, RZ ;  /* 0x000000ffff027224 */ /* 0x000fe200078e00ff */
[----:B------:R-:W-:Y:S01]  /*45b0*/  R2UR UR28, R0 ;  /* 0x00000000001c72ca */ /* 0x000fe200000e0000 */
[----:B------:R-:W-:Y:S01]  /*45c0*/  IMAD.MOV.U32 R0, RZ, RZ, RZ ;  /* 0x000000ffff007224 */ /* 0x000fe200078e00ff */
[----:B------:R-:W-:Y:S01]  /*45d0*/  UMOV UR21, URZ ;  /* 0x000000ff00157c82 */ /* 0x000fe20008000000 */
[----:B----4-:R-:W-:-:S02]  /*45e0*/  ULEA UR17, UR17, UR4, 0x18 ;  /* 0x0000000411117291 */ /* 0x010fc4000f8ec0ff */
[----:B------:R-:W-:Y:S01]  /*45f0*/  UISETP.NE.AND UP3, UPT, UR31, URZ, UPT ;  /* 0x000000ff1f00728c */ /* 0x000fe2000bf65270 */
[----:B------:R-:W-:Y:S01]  /*4600*/  UMOV UR16, URZ ;  /* 0x000000ff00107c82 */ /* 0x000fe20008000000 */
[----:B------:R-:W-:Y:S01]  /*4610*/  UMOV UR26, 0x0 ;  /* 0x00000000001a7882 */ /* 0x000fe20000000000 */
[----:B------:R-:W-:Y:S01]  /*4620*/  UMOV UR27, 0x8210010 ;  /* 0x08210010001b7882 */ /* 0x000fe20000000000 */
[----:B------:R-:W-:Y:S01]  /*4630*/  UMOV UR24, 0x0 ;  /* 0x0000000000187882 */ /* 0x000fe20000000000 */
[----:B-1----:R-:W-:Y:S02]  /*4640*/  UIADD3 UR4, UPT, UPT, UR6, 0x3f, URZ ;  /* 0x0000003f06047890 */ /* 0x002fe4000fffe0ff */
[----:B---3--:R-:W1:Y:S01]  /*4650*/  LDS R3, [UR17+0x220] ;  /* 0x00022011ff037984 */ /* 0x008e620008000800 */
[----:B------:R-:W-:Y:S02]  /*4660*/  UIADD3 UR6, UPT, UPT, UR17, 0x4400, URZ ;  /* 0x0000440011067890 */ /* 0x000fe4000fffe0ff */
[----:B------:R-:W-:-:S02]  /*4670*/  USHF.R.S32.HI UR5, URZ, 0x1f, UR4 ;  /* 0x0000001fff057899 */ /* 0x000fc40008011404 */
[----:B------:R-:W-:Y:S02]  /*4680*/  USHF.R.U32.HI UR6, URZ, 0x4, UR6 ;  /* 0x00000004ff067899 */ /* 0x000fe40008011606 */
[----:B------:R-:W-:Y:S02]  /*4690*/  ULEA.HI UR4, UR5, UR4, URZ, 0x6 ;  /* 0x0000000405047291 */ /* 0x000fe4000f8f30ff */
[----:B------:R-:W-:Y:S02]  /*46a0*/  UIADD3 UR5, UPT, UPT, UR17, 0x1e400, URZ ;  /* 0x0001e40011057890 */ /* 0x000fe4000fffe0ff */
[----:B------:R-:W-:Y:S02]  /*46b0*/  USHF.R.S32.HI UR4, URZ, 0x6, UR4 ;  /* 0x00000006ff047899 */ /* 0x000fe40008011404 */
[----:B------:R-:W-:Y:S02]  /*46c0*/  USHF.R.U32.HI UR5, URZ, 0x4, UR5 ;  /* 0x00000004ff057899 */ /* 0x000fe40008011605 */
[----:B------:R-:W-:-:S02]  /*46d0*/  UIMAD UR7, UR4, UR7, URZ ;  /* 0x00000007040772a4 */ /* 0x000fc4000f8e02ff */
[----:B------:R-:W-:Y:S02]  /*46e0*/  UIADD3 UR4, UPT, UPT, UR17, 0x1d8, URZ ;  /* 0x000001d811047890 */ /* 0x000fe4000fffe0ff */
[----:B------:R-:W-:Y:S02]  /*46f0*/  ULOP3.LUT UR6, UR6, 0x3fff, URZ, 0xc0, !UPT ;  /* 0x00003fff06067892 */ /* 0x000fe4000f8ec0ff */
[----:B------:R-:W-:Y:S02]  /*4700*/  UPRMT UR23, URZ, 0x654, UR4 ;  /* 0x00000654ff177896 */ /* 0x000fe40008000004 */
[----:B--2---:R-:W-:Y:S02]  /*4710*/  UIMAD UR4, UR7, UR8, URZ ;  /* 0x00000008070472a4 */ /* 0x004fe4000f8e02ff */
[----:B------:R-:W-:Y:S02]  /*4720*/  ULOP3.LUT UR20, UR5, 0x3fff, URZ, 0xc0, !UPT ;  /* 0x00003fff05147892 */ /* 0x000fe4000f8ec0ff */
[----:B------:R-:W-:-:S02]  /*4730*/  ULOP3.LUT UR19, UR6, 0x10000, URZ, 0xfc, !UPT ;  /* 0x0001000006137892 */ /* 0x000fc4000f8efcff */
[----:B------:R-:W-:Y:S02]  /*4740*/  UIADD3 UR29, UPT, UPT, UR4, -0x1, URZ ;  /* 0xffffffff041d7890 */ /* 0x000fe4000fffe0ff */
[----:B------:R-:W-:Y:S01]  /*4750*/  UISETP.GE.AND UP4, UPT, UR4, 0x1, UPT ;  /* 0x000000010400788c */ /* 0x000fe2000bf86270 */
[----:B------:R-:W-:Y:S01]  /*4760*/  UMOV UR25, 0x8210010 ;  /* 0x0821001000197882 */ /* 0x000fe20000000000 */
[C---:B-1----:R-:W-:Y:S01]  /*4770*/  VIADD R5, R3.reuse, 0x40 ;  /* 0x0000004003057836 */ /* 0x042fe20000000000 */
[----:B------:R-:W-:-:S04]  /*4780*/  LOP3.LUT R4, R3, 0xffff, RZ, 0xc0, !PT ;  /* 0x0000ffff03047812 */ /* 0x000fc800078ec0ff */
[----:B------:R-:W-:-:S05]  /*4790*/  LOP3.LUT R5, R5, 0xffff, RZ, 0xc0, !PT ;  /* 0x0000ffff05057812 */ /* 0x000fca00078ec0ff */
[----:B------:R1:W-:Y:S02]  /*47a0*/  STL.64 [R1], R4 ;  /* 0x0000000401007387 */ /* 0x0003e40000100a00 */
.L_x_92:
[----:B-1----:R-:W-:-:S04]  /*47b0*/  SHF.L.U32 R5, R2, 0x1f, RZ ;  /* 0x0000001f02057819 */ /* 0x002fc800000006ff */
[----:B------:R-:W1:Y:S02]  /*47c0*/  SYNCS.PHASECHK.TRANS64.TRYWAIT P0, [UR17+0x1d0], R5 ;  /* 0x0001d005ff0075a7 */ /* 0x000e640008001111 */
[----:B-1-34-:R-:W-:Y:S05]  /*47d0*/  @!P0 BRA `(.L_x_84) ;  /* 0x0000005400408947 */ /* 0x01afea0003800000 */
.L_x_202:
[----:B-1----:R-:W1:Y:S01]  /*47e0*/  LDS.128 R4, [UR17+0x210] ;  /* 0x00021011ff047984 */ /* 0x002e620008000c00 */
[----:B------:R-:W-:Y:S01]  /*47f0*/  ULEA UR22, UR21, UR17, 0x3 ;  /* 0x0000001115167291 */ /* 0x000fe2000f8e18ff */
[----:B------:R-:W-:Y:S01]  /*4800*/  @!PT LDS RZ, [RZ] ;  /* 0x00000000fffff984 */ /* 0x000fe20000000800 */
[----:B------:R-:W-:Y:S01]  /*4810*/  @!PT LDS RZ, [RZ] ;  /* 0x00000000fffff984 */ /* 0x000fe20000000800 */
[----:B------:R-:W-:Y:S01]  /*4820*/  @!PT LDS RZ, [RZ] ;  /* 0x00000000fffff984 */ /* 0x000fe20000000800 */
[----:B------:R-:W-:Y:S01]  /*4830*/  @!PT LDS RZ, [RZ] ;  /* 0x00000000fffff984 */ /* 0x000fe20000000800 */
[----:B------:R2:W-:Y:S06]  /*4840*/  MEMBAR.ALL.CTA ;  /* 0x0000000000007992 */ /* 0x0005ec0000008000 */
[----:B--2---:R-:W2:Y:S02]  /*4850*/  FENCE.VIEW.ASYNC.S ;  /* 0x00000000000073c6 */ /* 0x004ea40000000000 */
[----:B--2---:R-:W-:Y:S01]  /*4860*/  SYNCS.ARRIVE.TRANS64.RED.A1T0 RZ, [UR23], RZ ;  /* 0x000000ffffff79a7 */ /* 0x004fe20008100417 */
[----:B-1----:R-:W-:Y:S01]  /*4870*/  LOP3.LUT P2, RZ, R6, 0x1, RZ, 0xc0, !PT ;  /* 0x0000000106ff7812 */ /* 0x002fe2000784c0ff */
[----:B------:R-:W-:-:S12]  /*4880*/  BRA.U UP3, `(.L_x_85) ;  /* 0x00000001030c7547 */ /* 0x000fd8000b800000 */
[----:B------:R-:W-:-:S04]  /*4890*/  SHF.L.U32 R5, R8, 0x1f, RZ ;  /* 0x0000001f08057819 */ /* 0x000fc800000006ff */
[----:B------:R-:W1:Y:S02]  /*48a0*/  SYNCS.PHASECHK.TRANS64.TRYWAIT P0, [UR22+0x1f0], R5 ;  /* 0x0001f005ff0075a7 */ /* 0x000e640008001116 */
[----:B-1----:R-:W-:Y:S05]  /*48b0*/  @!P0 BRA `(.L_x_86) ;  /* 0x0000005400208947 */ /* 0x002fea0003800000 */
.L_x_85:
[----:B------:R-:W-:Y:S05]  /*48c0*/  BRA.U UP3, `(.L_x_87) ;  /* 0x0000000103d47547 */ /* 0x000fea000b800000 */
[----:B------:R-:W-:Y:S05]  /*48d0*/  BRA.U !UP4, `(.L_x_88) ;  /* 0x000000010cc47547 */ /* 0x000fea000b800000 */
[----:B------:R-:W-:Y:S01]  /*48e0*/  ULEA UR4, UR21, UR43, 0x2 ;  /* 0x0000002b15047291 */ /* 0x000fe2000f8e10ff */
[----:B-1----:R-:W-:-:S08]  /*48f0*/  SHF.L.U32 R4, R0, 0x1f, RZ ;  /* 0x0000001f00047819 */ /* 0x002fd000000006ff */
[----:B------:R-:W5:Y:S01]  /*4900*/  LDL R5, [UR4] ;  /* 0x00000004ff057983 */ /* 0x000f620008100800 */
[----:B------:R-:W-:Y:S02]  /*4910*/  ULEA UR4, UR16, UR17, 0x3 ;  /* 0x0000001110047291 */ /* 0x000fe4000f8e18ff */
[----:B------:R-:W-:Y:S01]  /*4920*/  UPLOP3.LUT UP2, UPT, UPT, UPT, UPT, 0x40, 0x4 ;  /* 0x000000000004789c */ /* 0x000fe20003f4e870 */
[----:B------:R-:W-:Y:S01]  /*4930*/  UMOV UR15, UR29 ;  /* 0x0000001d000f7c82 */ /* 0x000fe20008000000 */
[----:B------:R-:W-:-:S05]  /*4940*/  UMOV UR5, UR16 ;  /* 0x0000001000057c82 */ /* 0x000fca0008000000 */
[----:B------:R1:W2:Y:S04]  /*4950*/  SYNCS.PHASECHK.TRANS64.TRYWAIT P1, [UR4], R4 ;  /* 0x00000004ff0075a7 */ /* 0x0002a80008021104 */
.L_x_91:
[----:B---3--:R-:W-:Y:S01]  /*4960*/  ULEA UR10, UR5, UR17, 0x3 ;  /* 0x00000011050a7291 */ /* 0x008fe2000f8e18ff */
[----:B--2-4-:R-:W-:Y:S11]  /*4970*/  @P1 BRA `(.L_x_89) ;  /* 0x00000000000c1947 */ /* 0x014ff60003800000 */
[----:B------:R-:W-:Y:S04]  /*4980*/  SHF.L.U32 R7, R0, 0x1f, RZ ;  /* 0x0000001f00077819 */ /* 0x000fe800000006ff */
[----:B------:R-:W2:Y:S02]  /*4990*/  SYNCS.PHASECHK.TRANS64.TRYWAIT P0, [UR10], R7 ;  /* 0x00000007ff0075a7 */ /* 0x000ea4000800110a */
[----:B--2---:R-:W-:Y:S05]  /*49a0*/  @!P0 BRA `(.L_x_90) ;  /* 0x0000005000fc8947 */ /* 0x004fea0003800000 */
.L_x_89:
[----:B------:R-:W-:Y:S01]  /*49b0*/  UISETP.NE.AND UP0, UPT, UR15, URZ, UPT ;  /* 0x000000ff0f00728c */ /* 0x000fe2000bf05270 */
[----:B------:R-:W-:Y:S01]  /*49c0*/  PLOP3.LUT P1, PT, PT, PT, PT, 0x80, 0x8 ;  /* 0x000000000008781c */ /* 0x000fe20003f2f070 */
[----:B------:R-:W-:Y:S02]  /*49d0*/  UIADD3 UR4, UPT, UPT, UR5, 0x1, URZ ;  /* 0x0000000105047890 */ /* 0x000fe4000fffe0ff */
[----:B------:R-:W-:Y:S02]  /*49e0*/  ULEA UR8, UR5, UR20, 0x8 ;  /* 0x0000001405087291 */ /* 0x000fe4000f8e40ff */
[----:B------:R-:W-:Y:S01]  /*49f0*/  UISETP.NE.AND UP1, UPT, UR4, 0x1a, UPT ;  /* 0x0000001a0400788c */ /* 0x000fe2000bf25270 */
[----:B------:R-:W-:Y:S01]  /*4a00*/  PLOP3.LUT P0, PT, PT, PT, UP0, 0x80, 0x8 ;  /* 0x000000000008781c */ /* 0x000fe20003f0f008 */
[----:B------:R-:W-:Y:S02]  /*4a10*/  UIADD3 UR12, UPT, UPT, UR8, 0x80, URZ ;  /* 0x00000080080c7890 */ /* 0x000fe4000fffe0ff */
[----:B------:R-:W-:Y:S02]  /*4a20*/  USEL UR6, URZ, 0x1, UP1 ;  /* 0x00000001ff067887 */ /* 0x000fe40008800000 */
[----:B------:R-:W-:Y:S02]  /*4a30*/  USEL UR16, UR4, URZ, UP1 ;  /* 0x000000ff04107287 */ /* 0x000fe40008800000 */
[----:B------:R-:W-:Y:S02]  /*4a40*/  UIADD3 UR10, UPT, UPT, UR10, 0xd0, URZ ;  /* 0x000000d00a0a7890 */ /* 0x000fe4000fffe0ff */
[----:B------:R-:W-:Y:S01]  /*4a50*/  @UP0 ULEA UR4, UR16, UR17, 0x3 ;  /* 0x0000001110040291 */ /* 0x000fe2000f8e18ff */
[----:B------:R-:W-:Y:S01]  /*4a60*/  LOP3.LUT R0, R0, UR6, RZ, 0x3c, !PT ;  /* 0x0000000600007c12 */ /* 0x000fe2000f8e3cff */
[----:B------:R-:W-:Y:S01]  /*4a70*/  UMOV UR9, 0x80004020 ;  /* 0x8000402000097882 */ /* 0x000fe20000000000 */
[----:B------:R-:W-:Y:S01]  /*4a80*/  UMOV UR13, 0x80004020 ;  /* 0x80004020000d7882 */ /* 0x000fe20000000000 */
[----:B------:R-:W-:Y:S01]  /*4a90*/  UMOV UR7, 0x80004020 ;  /* 0x8000402000077882 */ /* 0x000fe20000000000 */
[----:B-1----:R-:W-:Y:S04]  /*4aa0*/  @P0 SHF.L.U32 R4, R0, 0x1f, RZ ;  /* 0x0000001f00040819 */ /* 0x002fe800000006ff */
[----:B------:R3:W4:Y:S01]  /*4ab0*/  @P0 SYNCS.PHASECHK.TRANS64.TRYWAIT P1, [UR4], R4 ;  /* 0x00000004ff0005a7 */ /* 0x0007220008021104 */
[----:B------:R-:W-:Y:S11]  /*4ac0*/  ELECT P0, URZ, PT ;  /* 0x0000000000ff782f */ /* 0x000ff60003800000 */
[----:B------:R-:W-:Y:S02]  /*4ad0*/  @!UPT UIADD3 URZ, UPT, UPT, URZ, URZ, URZ ;  /* 0x000000fffffff290 */ /* 0x000fe4000fffe0ff */
[C---:B-----5:R-:W-:Y:S01]  /*4ae0*/  @P0 R2UR.BROADCAST UR14, R5.reuse ;  /* 0x00000000050e02ca */ /* 0x060fe200008e0000 */
[----:B------:R-:W-:Y:S01]  /*4af0*/  ULEA UR4, UR5, UR19, 0x8 ;  /* 0x0000001305047291 */ /* 0x000fe2000f8e40ff */
[----:B------:R-:W-:Y:S11]  /*4b00*/  ELECT P0, URZ, PT ;  /* 0x0000000000ff782f */ /* 0x000ff60003800000 */
[----:B------:R-:W-:Y:S02]  /*4b10*/  @!UPT UIADD3 URZ, UPT, UPT, URZ, URZ, URZ ;  /* 0x000000fffffff290 */ /* 0x000fe4000fffe0ff */
[----:B------:R-:W-:Y:S01]  /*4b20*/  @P0 R2UR.BROADCAST UR11, R5 ;  /* 0x00000000050b02ca */ /* 0x000fe200008e0000 */
[----:B------:R-:W-:Y:S01]  /*4b30*/  UIADD3 UR6, UPT, UPT, UR4, 0x2, URZ ;  /* 0x0000000204067890 */ /* 0x000fe2000fffe0ff */
[----:B------:R-:W-:Y:S02]  /*4b40*/  UMOV UR5, 0x80004020 ;  /* 0x8000402000057882 */ /* 0x000fe40000000000 */
[----:B------:R1:W-:Y:S01]  /*4b50*/  UTCQMMA.2CTA gdesc[UR4], gdesc[UR8], tmem[UR14], tmem[UR26], idesc[UR27], UP2 ;  /* 0x00ff1a08040075ea */ /* 0x0003e2000920030e */
[----:B------:R-:W-:Y:S08]  /*4b60*/  UPLOP3.LUT UP2, UPT, UPT, UPT, UPT, 0x80, 0x8 ;  /* 0x000000000008789c */ /* 0x000ff00003f4f070 */
[----:B------:R3:W-:Y:S01]  /*4b70*/  UTCQMMA.2CTA gdesc[UR6], gdesc[UR12], tmem[UR11], tmem[UR24], idesc[UR25], UPT ;  /* 0x00ff180c060075ea */ /* 0x0007e2000ba0030b */
[----:B------:R3:W-:Y:S01]  /*4b80*/  UTCBAR.2CTA.MULTICAST [UR10], URZ, UR18 ;  /* 0x000000ff0a0073e9 */ /* 0x0007e20008200812 */
[----:B-1----:R-:W-:Y:S02]  /*4b90*/  UIADD3 UR4, UPT, UPT, UR15, 0x1, URZ ;  /* 0x000000010f047890 */ /* 0x002fe4000fffe0ff */
[----:B------:R-:W-:Y:S02]  /*4ba0*/  UIADD3 UR8, UPT, UPT, UR15, -0x1, URZ ;  /* 0xffffffff0f087890 */ /* 0x000fe4000fffe0ff */
[----:B------:R-:W-:Y:S01]  /*4bb0*/  UISETP.GT.U32.AND UP0, UPT, UR4, 0x1, UPT ;  /* 0x000000010400788c */ /* 0x000fe2000bf04070 */
[----:B------:R-:W-:Y:S04]  /*4bc0*/  UMOV UR5, UR16 ;  /* 0x0000001000057c82 */ /* 0x000fe80008000000 */
[----:B------:R-:W-:Y:S04]  /*4bd0*/  UMOV UR15, UR8 ;  /* 0x00000008000f7c82 */ /* 0x000fe80008000000 */
[----:B------:R-:W-:Y:S05]  /*4be0*/  BRA.U UP0, `(.L_x_91) ;  /* 0xfffffffd005c7547 */ /* 0x000fea000b83ffff */
.L_x_88:
[----:B------:R-:W-:-:S09]  /*4bf0*/  UIADD3 UR4, UPT, UPT, UR22, 0x1e0, URZ ;  /* 0x000001e016047890 */ /* 0x000fd2000fffe0ff */
[----:B------:R2:W-:Y:S01]  /*4c00*/  UTCBAR.2CTA.MULTICAST [UR4], URZ, UR28 ;  /* 0x000000ff040073e9 */ /* 0x0005e2000820081c */
[----:B------:R-:W-:Y:S02]  /*4c10*/  NOP ;  /* 0x0000000000007918 */ /* 0x000fe40000000000 */
.L_x_87:
[----:B--2---:R-:W-:Y:S01]  /*4c20*/  UIADD3 UR4, UPT, UPT, UR21, 0x1, URZ ;  /* 0x0000000115047890 */ /* 0x004fe2000fffe0ff */
[----:B------:R-:W-:-:S03]  /*4c30*/  LOP3.LUT R2, R2, 0x1, RZ, 0x3c, !PT ;  /* 0x0000000102027812 */ /* 0x000fc600078e3cff */
[----:B------:R-:W-:-:S04]  /*4c40*/  UISETP.NE.AND UP0, UPT, UR4, 0x2, UPT ;  /* 0x000000020400788c */ /* 0x000fc8000bf05270 */
[----:B------:R-:W-:Y:S02]  /*4c50*/  USEL UR5, URZ, 0x1, UP0 ;  /* 0x00000001ff057887 */ /* 0x000fe40008000000 */
[----:B------:R-:W-:-:S04]  /*4c60*/  USEL UR21, UR4, URZ, UP0 ;  /* 0x000000ff04157287 */ /* 0x000fc80008000000 */
[----:B------:R-:W-:Y:S01]  /*4c70*/  LOP3.LUT R8, R8, UR5, RZ, 0x3c, !PT ;  /* 0x0000000508087c12 */ /* 0x000fe2000f8e3cff */
[----:B------:R-:W-:Y:S07]  /*4c80*/  @P2 BRA `(.L_x_92) ;  /* 0xfffffff800c82947 */ /* 0x000fee000383ffff */
[----:B------:R-:W2:Y:S01]  /*4c90*/  S2UR UR8, SR_CgaCtaId ;  /* 0x00000000000879c3 */ /* 0x000ea20000008800 */
[----:B------:R-:W-:Y:S01]  /*4ca0*/  ELECT P0, URZ, PT ;  /* 0x0000000000ff782f */ /* 0x000fe20003800000 */
[----:B------:R-:W-:Y:S01]  /*4cb0*/  HFMA2 R0, -RZ, RZ, 0, 5.9604644775390625e-08 ;  /* 0x00000001ff007431 */ /* 0x000fe200000001ff */
[----:B------:R-:W-:-:S05]  /*4cc0*/  UMOV UR4, 0x40 ;  /* 0x0000004000047882 */ /* 0x000fca0000000000 */
[----:B------:R-:W-:Y:S01]  /*4cd0*/  UVIRTCOUNT.DEALLOC.SMPOOL 0x80 ;  /* 0x000000800000784c */ /* 0x000fe20000000000 */
[----:B------:R-:W-:Y:S02]  /*4ce0*/  UISETP.NE.AND UP0, UPT, UR31, URZ, UPT ;  /* 0x000000ff1f00728c */ /* 0x000fe4000bf05270 */
[----:B--2---:R-:W-:-:S09]  /*4cf0*/  ULEA UR8, UR8, UR4, 0x18 ;  /* 0x0000000408087291 */ /* 0x004fd2000f8ec0ff */
[----:B------:R2:W-:Y:S01]  /*4d00*/  @P0 STS.U8 [UR8+0x1c], R0 ;  /* 0x00001c00ff000988 */ /* 0x0005e20008000008 */
[----:B------:R-:W-:Y:S05]  /*4d10*/  BRA.U UP0, `(.L_x_93) ;  /* 0x0000000100587547 */ /* 0x000fea000b800000 */
[----:B------:R-:W-:Y:S01]  /*4d20*/  UIADD3 UR5, UPT, UPT, UR17, 0x1f0, URZ ;  /* 0x000001f011057890 */ /* 0x000fe2000fffe0ff */
[----:B-1----:R-:W-:-:S03]  /*4d30*/  SHF.L.U32 R5, R8, 0x1f, RZ ;  /* 0x0000001f08057819 */ /* 0x002fc600000006ff */
[----:B------:R-:W-:-:S09]  /*4d40*/  ULEA UR4, UR21, UR5, 0x3 ;  /* 0x0000000515047291 */ /* 0x000fd2000f8e18ff */
[----:B------:R-:W1:Y:S02]  /*4d50*/  SYNCS.PHASECHK.TRANS64.TRYWAIT P0, [UR4], R5 ;  /* 0x00000005ff0075a7 */ /* 0x000e640008001104 */
[----:B-1----:R-:W-:Y:S05]  /*4d60*/  @!P0 BRA `(.L_x_94) ;  /* 0x0000005000248947 */ /* 0x002fea0003800000 */
.L_x_206:
[----:B------:R-:W-:-:S04]  /*4d70*/  UIADD3 UR4, UPT, UPT, UR21, 0x1, URZ ;  /* 0x0000000115047890 */ /* 0x000fc8000fffe0ff */
[----:B------:R-:W-:-:S04]  /*4d80*/  UISETP.NE.AND UP1, UPT, UR4, 0x2, UPT ;  /* 0x000000020400788c */ /* 0x000fc8000bf25270 */
[----:B---3--:R-:W-:Y:S02]  /*4d90*/  USEL UR6, URZ, 0x1, UP1 ;  /* 0x00000001ff067887 */ /* 0x008fe40008800000 */
[----:B------:R-:W-:-:S04]  /*4da0*/  USEL UR4, UR4, URZ, UP1 ;  /* 0x000000ff04047287 */ /* 0x000fc80008800000 */
[----:B------:R-:W-:Y:S01]  /*4db0*/  ULEA UR4, UR4, UR5, 0x3 ;  /* 0x0000000504047291 */ /* 0x000fe2000f8e18ff */
[----:B-1----:R-:W-:-:S04]  /*4dc0*/  LOP3.LUT R5, R8, UR6, RZ, 0x3c, !PT ;  /* 0x0000000608057c12 */ /* 0x002fc8000f8e3cff */
[----:B------:R-:W-:Y:S01]  /*4dd0*/  SHF.L.U32 R5, R5, 0x1f, RZ ;  /* 0x0000001f05057819 */ /* 0x000fe200000006ff */
[----:B--2---:R-:W-:-:S04]  /*4de0*/  IMAD.U32 R0, RZ, RZ, UR4 ;  /* 0x00000004ff007e24 */ /* 0x004fc8000f8e00ff */
[----:B------:R1:W2:Y:S03]  /*4df0*/  SYNCS.PHASECHK.TRANS64.TRYWAIT P0, [R0+URZ], R5 ;  /* 0x00000005000075a7 */ /* 0x0002a600080011ff */
[----:B--2---:R-:W-:Y:S05]  /*4e00*/  @!P0 NANOSLEEP.SYNCS 0x989680 ;  /* 0x009896800000895d */ /* 0x004fea0003900000 */
[----:B------:R-:W2:Y:S02]  /*4e10*/  @!P0 SYNCS.PHASECHK.TRANS64 P0, [R0+URZ], R5 ;  /* 0x00000005000085a7 */ /* 0x000ea400080010ff */
[----:B--2---:R-:W-:Y:S05]  /*4e20*/  @P0 BRA `(.L_x_95) ;  /* 0x0000000000200947 */ /* 0x004fea0003800000 */
.L_x_96:
[----:B--2---:R2:W3:Y:S02]  /*4e30*/  SYNCS.PHASECHK.TRANS64.TRYWAIT P0, [R0+URZ], R5 ;  /* 0x00000005000075a7 */ /* 0x0044e400080011ff */
[----:B---3--:R-:W-:Y:S05]  /*4e40*/  @!P0 NANOSLEEP.SYNCS 0x989680 ;  /* 0x009896800000895d */ /* 0x008fea0003900000 */
[----:B------:R-:W3:Y:S02]  /*4e50*/  @!P0 SYNCS.PHASECHK.TRANS64 P0, [R0+URZ], R5 ;  /* 0x00000005000085a7 */ /* 0x000ee400080010ff */
[----:B---3--:R-:W-:Y:S05]  /*4e60*/  @!P0 BRA `(.L_x_96) ;  /* 0xfffffffc00f08947 */ /* 0x008fea000383ffff */
[----:B------:R-:W-:Y:S05]  /*4e70*/  BRA `(.L_x_95) ;  /* 0x00000000000c7947 */ /* 0x000fea0003800000 */
.L_x_93:
[----:B------:R-:W-:-:S04]  /*4e80*/  UIADD3 UR4, UPT, UPT, UR17, 0x200, URZ ;  /* 0x0000020011047890 */ /* 0x000fc8000fffe0ff */
[----:B------:R-:W-:-:S09]  /*4e90*/  UPRMT UR4, UR30, 0x654, UR4 ;  /* 0x000006541e047896 */ /* 0x000fd20008000004 */
[----:B------:R-:W-:Y:S03]  /*4ea0*/  SYNCS.ARRIVE.TRANS64.RED.A1T0 RZ, [UR4], RZ ;  /* 0x000000ffffff79a7 */ /* 0x000fe60008100404 */
.L_x_95:
[----:B-12---:R-:W-:Y:S01]  /*4eb0*/  SHF.L.U32 R5, RZ, 0x1f, RZ ;  /* 0x0000001fff057819 */ /* 0x006fe200000006ff */
[----:B------:R-:W-:Y:S01]  /*4ec0*/  UIADD3 UR4, UPT, UPT, UR17, 0x200, URZ ;  /* 0x0000020011047890 */ /* 0x000fe2000fffe0ff */
[----:B------:R-:W-:Y:S02]  /*4ed0*/  PLOP3.LUT P0, PT, PT, PT, UP0, 0x80, 0x8 ;  /* 0x000000000008781c */ /* 0x000fe40003f0f008 */
[----:B----4-:R-:W1:Y:S02]  /*4ee0*/  SYNCS.PHASECHK.TRANS64.TRYWAIT P1, [UR17+0x200], R5 ;  /* 0x00020005ff0075a7 */ /* 0x010e640008021111 */
[----:B-1----:R-:W-:Y:S09]  /*4ef0*/  @!P1 BRA `(.L_x_97) ;  /* 0x0000004c00d89947 */ /* 0x002ff20003800000 */
.L_x_208:
[----:B------:R-:W-:Y:S01]  /*4f00*/  @!UP0 UPRMT UR4, UR30, 0x654, UR4 ;  /* 0x000006541e048896 */ /* 0x000fe20008000004 */
[----:B------:R-:W-:Y:S01]  /*4f10*/  LOP3.LUT R2, R3, 0xffff, RZ, 0xc0, !PT ;  /* 0x0000ffff03027812 */ /* 0x000fe200078ec0ff */
[----:B------:R-:W-:Y:S02]  /*4f20*/  IMAD.MOV.U32 R3, RZ, RZ, 0xffff ;  /* 0x0000ffffff037424 */ /* 0x000fe400078e00ff */
[----:B-1----:R-:W-:Y:S01]  /*4f30*/  IMAD.MOV.U32 R5, RZ, RZ, 0x1 ;  /* 0x00000001ff057424 */ /* 0x002fe200078e00ff */
[----:B------:R-:W-:-:S04]  /*4f40*/  SHF.R.U32.HI R2, RZ, 0x5, R2 ;  /* 0x00000005ff027819 */ /* 0x000fc80000011602 */
[----:B------:R-:W-:Y:S01]  /*4f50*/  @!P0 SYNCS.ARRIVE.TRANS64.RED.A1T0 RZ, [UR4], RZ ;  /* 0x000000ffffff89a7 */ /* 0x000fe20008100404 */
[----:B------:R-:W-:Y:S01]  /*4f60*/  NOP ;  /* 0x0000000000007918 */ /* 0x000fe20000000000 */
[----:B------:R-:W1:Y:S01]  /*4f70*/  LDS R0, [UR8+0x14] ;  /* 0x00001408ff007984 */ /* 0x000e620008000800 */
[-C--:B------:R-:W-:Y:S02]  /*4f80*/  SHF.L.U32 R3, R3, R2.reuse, RZ ;  /* 0x0000000203037219 */ /* 0x080fe400000006ff */
[----:B------:R-:W-:Y:S02]  /*4f90*/  SHF.L.U32 R5, R5, R2, RZ ;  /* 0x0000000205057219 */ /* 0x000fe400000006ff */
[----:B-1----:R-:W-:-:S04]  /*4fa0*/  LOP3.LUT R0, R0, R3, RZ, 0xc0, !PT ;  /* 0x0000000300007212 */ /* 0x002fc800078ec0ff */
[----:B------:R-:W-:-:S13]  /*4fb0*/  ISETP.NE.AND P0, PT, R0, R3, PT ;  /* 0x000000030000720c */ /* 0x000fda0003f05270 */
[----:B------:R-:W-:Y:S05]  /*4fc0*/  @P0 BRA `(.L_x_98) ;  /* 0x00000000005c0947 */ /* 0x000fea0003800000 */
[----:B------:R-:W1:Y:S02]  /*4fd0*/  LDS R0, [UR8+0x18] ;  /* 0x00001808ff007984 */ /* 0x000e640008000800 */
[----:B-1----:R-:W-:-:S04]  /*4fe0*/  LOP3.LUT R0, R0, R5, RZ, 0xc0, !PT ;  /* 0x0000000500007212 */ /* 0x002fc800078ec0ff */
[----:B------:R-:W-:-:S13]  /*4ff0*/  ISETP.NE.AND P0, PT, R0, R5, PT ;  /* 0x000000050000720c */ /* 0x000fda0003f05270 */
[----:B------:R-:W-:Y:S05]  /*5000*/  @P0 BRA `(.L_x_99) ;  /* 0x0000000000400947 */ /* 0x000fea0003800000 */
[----:B------:R-:W-:Y:S01]  /*5010*/  R2UR UR4, R3 ;  /* 0x00000000030472ca */ /* 0x000fe200000e0000 */
[----:B------:R-:W1:Y:S01]  /*5020*/  S2R R2, SR_LANEID ;  /* 0x0000000000027919 */ /* 0x000e620000000000 */
[----:B------:R-:W-:-:S04]  /*5030*/  LOP3.LUT R5, RZ, R5, RZ, 0x33, !PT ;  /* 0x00000005ff057212 */ /* 0x000fc800078e33ff */
[----:B---3--:R-:W2:Y:S07]  /*5040*/  REDUX UR6, R5 ;  /* 0x00000000050673c4 */ /* 0x008eae0000000000 */
[----:B------:R-:W-:-:S03]  /*5050*/  ULOP3.LUT UR5, URZ, UR4, URZ, 0x33, !UPT ;  /* 0x00000004ff057292 */ /* 0x000fc6000f8e33ff */
[----:B------:R-:W-:Y:S02]  /*5060*/  VOTEU.ANY UR4, UPT, PT ;  /* 0x0000000000047886 */ /* 0x000fe400038e0100 */
[----:B------:R-:W-:Y:S01]  /*5070*/  UFLO.U32 UR4, UR4 ;  /* 0x00000004000472bd */ /* 0x000fe200080e0000 */
[----:B------:R-:W-:-:S04]  /*5080*/  IMAD.U32 R0, RZ, RZ, UR5 ;  /* 0x00000005ff007e24 */ /* 0x000fc8000f8e00ff */
[----:B------:R-:W3:Y:S02]  /*5090*/  REDUX UR7, R0 ;  /* 0x00000000000773c4 */ /* 0x000ee40000000000 */
[----:B------:R4:W-:Y:S01]  /*50a0*/  UTCATOMSWS.AND URZ, UR5 ;  /* 0x0000000500ff79e3 */ /* 0x0009e20008000000 */
[----:B-1----:R-:W-:Y:S01]  /*50b0*/  ISETP.EQ.U32.AND P0, PT, R2, UR4, PT ;  /* 0x0000000402007c0c */ /* 0x002fe2000bf02070 */
[----:B--2---:R-:W-:Y:S02]  /*50c0*/  IMAD.U32 R2, RZ, RZ, UR6 ;  /* 0x00000006ff027e24 */ /* 0x004fe4000f8e00ff */
[----:B---3--:R-:W-:-:S10]  /*50d0*/  IMAD.U32 R3, RZ, RZ, UR7 ;  /* 0x00000007ff037e24 */ /* 0x008fd4000f8e00ff */
[----:B------:R4:W-:Y:S04]  /*50e0*/  @P0 ATOMS.AND RZ, [UR8+0x14], R3 ;  /* 0x00001403ffff098c */ /* 0x0009e8000a800008 */
[----:B------:R4:W-:Y:S01]  /*50f0*/  @P0 ATOMS.AND RZ, [UR8+0x18], R2 ;  /* 0x00001802ffff098c */ /* 0x0009e2000a800008 */
[----:B------:R-:W-:Y:S05]  /*5100*/  BRA `(.L_x_100) ;  /* 0x0000000000147947 */ /* 0x000fea0003800000 */
.L_x_99:
[----:B------:R-:W-:Y:S02]  /*5110*/  MOV R2, 0x5130 ;  /* 0x0000513000027802 */ /* 0x000fe40000000f00 */
[----:B---3-5:R-:W-:Y:S05]  /*5120*/  CALL.REL.NOINC `($__internal_0_$__cuda_sm10x_tcgen05_guardrail_trap_col_being_dealloced_not_returned_by_alloc) ;  /* 0x0000005000307944 */ /* 0x028fea0003c00000 */
[----:B------:R-:W-:Y:S05]  /*5130*/  BRA `(.L_x_100) ;  /* 0x0000000000087947 */ /* 0x000fea0003800000 */
.L_x_98:
[----:B------:R-:W-:Y:S02]  /*5140*/  MOV R2, 0x5160 ;  /* 0x0000516000027802 */ /* 0x000fe40000000f00 */
[----:B---3-5:R-:W-:Y:S05]  /*5150*/  CALL.REL.NOINC `($__internal_2_$__cuda_sm10x_tcgen05_guardrail_trap_unallocated_columns_being_dealloced) ;  /* 0x00000050003c7944 */ /* 0x028fea0003c00000 */
.L_x_100:
[----:B------:R-:W-:Y:S01]  /*5160*/  NOP ;  /* 0x0000000000007918 */ /* 0x000fe20000000000 */
[----:B----4-:R-:W-:Y:S05]  /*5170*/  EXIT ;  /* 0x000000000000794d */ /* 0x010fea0003800000 */
.L_x_72:
[----:B------:R-:W-:-:S09]  /*5180*/  UISETP.NE.OR UP0, UPT, UR18, 0x3, !UP3 ;  /* 0x000000031200788c */ /* 0x000fd2000df05670 */
[----:B------:R-:W-:Y:S05]  /*5190*/  BRA.U UP0, `(.L_x_101) ;  /* 0x0000001100087547 */ /* 0x000fea000b800000 */
[----:B------:R-:W2:Y:S01]  /*51a0*/  LDCU.64 UR4, c[0x0][0x888] ;  /* 0x00011100ff0477ac */ /* 0x000ea20008000a00 */
[----:B------:R-:W3:Y:S01]  /*51b0*/  LDC.64 R12, c[0x0][0x348] ;  /* 0x0000d200ff0c7b82 */ /* 0x000ee20000000a00 */
[----:B------:R-:W-:Y:S01]  /*51c0*/  HFMA2 R10, -RZ, RZ, 0, 5.9604644775390625e-08 ;  /* 0x00000001ff0a7431 */ /* 0x000fe200000001ff */
[----:B------:R-:W-:Y:S01]  /*51d0*/  MOV R9, RZ ;  /* 0x000000ff00097202 */ /* 0x000fe20000000f00 */
[----:B------:R-:W4:Y:S01]  /*51e0*/  LDCU UR37, c[0x0][0x370] ;  /* 0x00006e00ff2577ac */ /* 0x000f220008000800 */
[----:B------:R-:W-:Y:S01]  /*51f0*/  HFMA2 R0, -RZ, RZ, 0, 0.00048828125 ;  /* 0x00001000ff007431 */ /* 0x000fe200000001ff */
[----:B------:R-:W4:Y:S01]  /*5200*/  LDCU.128 UR40, c[0x0][0xb10] ;  /* 0x00016200ff2877ac */ /* 0x000f220008000c00 */
[----:B------:R-:W1:Y:S01]  /*5210*/  LDCU UR36, c[0x0][0x374] ;  /* 0x00006e80ff2477ac */ /* 0x000e620008000800 */
[----:B------:R-:W1:Y:S01]  /*5220*/  LDCU.64 UR32, c[0x0][0x890] ;  /* 0x00011200ff2077ac */ /* 0x000e620008000a00 */
[----:B------:R-:W1:Y:S01]  /*5230*/  LDCU UR30, c[0x0][0xb0c] ;  /* 0x00016180ff1e77ac */ /* 0x000e620008000800 */
[----:B--2---:R-:W-:Y:S01]  /*5240*/  UISETP.NE.U32.AND UP0, UPT, UR4, URZ, UPT ;  /* 0x000000ff0400728c */ /* 0x004fe2000bf05070 */
[----:B------:R-:W2:Y:S01]  /*5250*/  LDCU UR55, c[0x0][0xb20] ;  /* 0x00016400ff3777ac */ /* 0x000ea20008000800 */
[----:B------:R-:W2:Y:S01]  /*5260*/  LDCU UR4, c[0x0][0xb30] ;  /* 0x00016600ff0477ac */ /* 0x000ea20008000800 */
[----:B------:R-:W2:Y:S01]  /*5270*/  LDCU.128 UR48, c[0x0][0x980] ;  /* 0x00013000ff3077ac */ /* 0x000ea20008000c00 */
[----:B------:R-:W-:Y:S01]  /*5280*/  UMOV UR31, 0x400 ;  /* 0x00000400001f7882 */ /* 0x000fe20000000000 */
[----:B----4-:R-:W-:-:S02]  /*5290*/  UIMAD.WIDE.U32 UR6, UR37, UR40, URZ ;  /* 0x00000028250672a5 */ /* 0x010fc4000f8e00ff */
[----:B------:R-:W-:Y:S02]  /*52a0*/  ULEA UR31, UR45, UR31, 0x18 ;  /* 0x0000001f2d1f7291 */ /* 0x000fe4000f8ec0ff */
[----:B-1----:R-:W-:Y:S02]  /*52b0*/  UIMAD.WIDE.U32 UR8, UR36, UR43, URZ ;  /* 0x0000002b240872a5 */ /* 0x002fe4000f8e00ff */
[----:B------:R-:W-:Y:S02]  /*52c0*/  UIADD3 UR44, UPT, UPT, UR31, 0x1a8, URZ ;  /* 0x000001a81f2c7890 */ /* 0x000fe4000fffe0ff */
[----:B------:R-:W-:Y:S02]  /*52d0*/  UISETP.NE.AND.EX UP5, UPT, UR5, URZ, UPT, UP0 ;  /* 0x000000ff0500728c */ /* 0x000fe4000bfa5300 */
[----:B------:R-:W-:Y:S02]  /*52e0*/  UISETP.NE.U32.AND UP6, UPT, UR32, URZ, UPT ;  /* 0x000000ff2000728c */ /* 0x000fe4000bfc5070 */
[----:B------:R-:W-:-:S02]  /*52f0*/  UIADD3 UR38, UPT, UPT, UR31, 0x1d8, URZ ;  /* 0x000001d81f267890 */ /* 0x000fc4000fffe0ff */
[----:B------:R-:W-:Y:S02]  /*5300*/  UIADD3 UR25, UPT, UPT, UR31, 0x1a0, URZ ;  /* 0x000001a01f197890 */ /* 0x000fe4000fffe0ff */
[----:B------:R-:W-:Y:S02]  /*5310*/  UISETP.NE.AND UP0, UPT, UR39, 0x1, UPT ;  /* 0x000000012700788c */ /* 0x000fe4000bf05270 */
[----:B------:R-:W-:Y:S01]  /*5320*/  UISETP.NE.AND UP0, UPT, UR30, 0x1, UPT ;  /* 0x000000011e00788c */ /* 0x000fe2000bf05270 */
[----:B------:R-:W-:Y:S01]  /*5330*/  UMOV UR53, UR7 ;  /* 0x0000000700357c82 */ /* 0x000fe20008000000 */
[----:B------:R-:W-:Y:S01]  /*5340*/  UMOV UR52, UR9 ;  /* 0x0000000900347c82 */ /* 0x000fe20008000000 */
[----:B------:R-:W-:Y:S02]  /*5350*/  UISETP.GE.AND UP2, UPT, UR39, 0x1, UPT ;  /* 0x000000012700788c */ /* 0x000fe4000bf46270 */
[----:B------:R-:W-:Y:S02]  /*5360*/  UPRMT UR44, UR45, 0x654, UR44 ;  /* 0x000006542d2c7896 */ /* 0x000fe4000800002c */
[----:B------:R-:W-:-:S02]  /*5370*/  UISETP.NE.AND UP0, UPT, UR42, 0x1, UPT ;  /* 0x000000012a00788c */ /* 0x000fc4000bf05270 */
[----:B------:R-:W-:Y:S01]  /*5380*/  UPLOP3.LUT UP4, UPT, UPT, UPT, UPT, 0x40, 0x4 ;  /* 0x000000000004789c */ /* 0x000fe20003f8e870 */
[----:B------:R-:W1:Y:S01]  /*5390*/  LDCU.64 UR22, c[0x0][0xb28] ;  /* 0x00016500ff1677ac */ /* 0x000e620008000a00 */
[----:B------:R-:W4:Y:S01]  /*53a0*/  LDCU.64 UR34, c[0x0][0x990] ;  /* 0x00013200ff2277ac */ /* 0x000f220008000a00 */
[----:B------:R-:W-:Y:S02]  /*53b0*/  UISETP.NE.AND.EX UP6, UPT, UR33, URZ, UPT, UP6 ;  /* 0x000000ff2100728c */ /* 0x000fe4000bfc5360 */
[----:B------:R-:W-:Y:S02]  /*53c0*/  UPRMT UR38, URZ, 0x654, UR38 ;  /* 0x00000654ff267896 */ /* 0x000fe40008000026 */
[----:B------:R-:W-:Y:S02]  /*53d0*/  UPRMT UR45, UR45, 0x654, UR25 ;  /* 0x000006542d2d7896 */ /* 0x000fe40008000019 */
[----:B------:R-:W-:Y:S02]  /*53e0*/  USHF.R.U32.HI UR53, URZ, UR41, UR53 ;  /* 0x00000029ff357299 */ /* 0x000fe40008011635 */
[----:B--2---:R-:W-:-:S02]  /*53f0*/  USHF.R.U32.HI UR52, URZ, UR55, UR52 ;  /* 0x00000037ff347299 */ /* 0x004fc40008011634 */
[----:B------:R-:W-:Y:S02]  /*5400*/  UISETP.NE.AND UP3, UPT, UR4, 0x1, UPT ;  /* 0x000000010400788c */ /* 0x000fe4000bf65270 */
[----:B------:R-:W-:Y:S02]  /*5410*/  UISETP.NE.AND UP2, UPT, UR48, 0x1, UPT ;  /* 0x000000013000788c */ /* 0x000fe4000bf45270 */
[----:B---3--:R-:W-:-:S11]  /*5420*/  UISETP.NE.AND UP0, UPT, UR51, 0x1, UPT ;  /* 0x000000013300788c */ /* 0x008fd6000bf05270 */
.L_x_110:
[----:B------:R-:W-:Y:S04]  /*5430*/  SHF.L.U32 R3, R9, 0x1f, RZ ;  /* 0x0000001f09037819 */ /* 0x000fe800000006ff */
[----:B--2---:R-:W2:Y:S02]  /*5440*/  SYNCS.PHASECHK.TRANS64.TRYWAIT P0, [UR31+0x1d0], R3 ;  /* 0x0001d003ff0075a7 */ /* 0x004ea4000800111f */
[----:B--2---:R-:W-:Y:S05]  /*5450*/  @!P0 BRA `(.L_x_102) ;  /* 0x0000004800988947 */ /* 0x004fea0003800000 */
.L_x_210:
[----:B------:R-:W3:Y:S01]  /*5460*/  LDS.128 R4, [UR31+0x210] ;  /* 0x0002101fff047984 */ /* 0x000ee20008000c00 */
[----:B------:R-:W-:Y:S01]  /*5470*/  UISETP.GE.AND UP0, UPT, UR39, 0x1, UPT ;  /* 0x000000012700788c */ /* 0x000fe2000bf06270 */
[----:B------:R-:W-:Y:S01]  /*5480*/  @!PT LDS RZ, [RZ] ;  /* 0x00000000fffff984 */ /* 0x000fe20000000800 */
[----:B------:R-:W-:Y:S01]  /*5490*/  @!PT LDS RZ, [RZ] ;  /* 0x00000000fffff984 */ /* 0x000fe20000000800 */
[----:B------:R-:W-:Y:S01]  /*54a0*/  @!PT LDS RZ, [RZ] ;  /* 0x00000000fffff984 */ /* 0x000fe20000000800 */
[----:B------:R-:W-:Y:S01]  /*54b0*/  @!PT LDS RZ, [RZ] ;  /* 0x00000000fffff984 */ /* 0x000fe20000000800 */
[----:B------:R1:W-:Y:S06]  /*54c0*/  MEMBAR.ALL.CTA ;  /* 0x0000000000007992 */ /* 0x0003ec0000008000 */
[----:B-1----:R-:W1:Y:S02]  /*54d0*/  FENCE.VIEW.ASYNC.S ;  /* 0x00000000000073c6 */ /* 0x002e640000000000 */
[----:B-1----:R-:W-:Y:S01]  /*54e0*/  SYNCS.ARRIVE.TRANS64.RED.A1T0 RZ, [UR38], RZ ;  /* 0x000000ffffff79a7 */ /* 0x002fe20008100426 */
[----:B---3--:R-:W-:Y:S11]  /*54f0*/  LOP3.LUT P0, RZ, R6, 0x1, RZ, 0xc0, !PT ;  /* 0x0000000106ff7812 */ /* 0x008ff6000780c0ff */
[----:B------:R-:W-:Y:S02]  /*5500*/  @!UPT UIADD3 URZ, UPT, UPT, URZ, URZ, URZ ;  /* 0x000000fffffff290 */ /* 0x000fe4000fffe0ff */
[----:B------:R-:W-:Y:S01]  /*5510*/  VOTEU.ANY UP2, P0 ;  /* 0x0000000000ff7886 */ /* 0x000fe20000040100 */
[----:B------:R-:W-:Y:S11]  /*5520*/  PLOP3.LUT P0, PT, PT, PT, UP2, 0x80, 0x8 ;  /* 0x000000000008781c */ /* 0x000ff60003f0f028 */
[----:B------:R-:W-:Y:S02]  /*5530*/  @!UPT UIADD3 URZ, UPT, UPT, URZ, URZ, URZ ;  /* 0x000000fffffff290 */ /* 0x000fe4000fffe0ff */
[----:B--2---:R-:W-:Y:S02]  /*5540*/  @P0 MOV R3, R4 ;  /* 0x0000000400030202 */ /* 0x004fe40000000f00 */
[----:B------:R-:W-:Y:S02]  /*5550*/  @P0 LOP3.LUT R2, R5, 0xffff, RZ, 0xc0, !PT ;  /* 0x0000ffff05020812 */ /* 0x000fe400078ec0ff */
[----:B------:R-:W-:Y:S02]  /*5560*/  @P0 R2UR UR5, R3 ;  /* 0x00000000030502ca */ /* 0x000fe400000e0000 */
[----:B------:R-:W-:Y:S11]  /*5570*/  @P0 R2UR UR4, R2 ;  /* 0x00000000020402ca */ /* 0x000ff600000e0000 */
[----:B------:R-:W-:Y:S02]  /*5580*/  @UP2 UMOV UR15, UR5 ;  /* 0x00000005000f2c82 */ /* 0x000fe40008000000 */
[----:B------:R-:W-:Y:S01]  /*5590*/  @UP2 UMOV UR14, UR4 ;  /* 0x00000004000e2c82 */ /* 0x000fe20008000000 */
[----:B------:R-:W-:Y:S05]  /*55a0*/  BRA.U !UP0, `(.L_x_103) ;  /* 0x0000000108c07547 */ /* 0x000fea000b800000 */
[----:B------:R-:W-:Y:S02]  /*55b0*/  UIMAD.WIDE.U32 UR8, UR14, UR43, URZ ;  /* 0x0000002b0e0872a5 */ /* 0x000fe4000f8e00ff */
[----:B------:R-:W-:Y:S02]  /*55c0*/  UP2UR UR18, UPR, URZ, 0x4 ;  /* 0x00000004ff127883 */ /* 0x000fe40008000000 */
[----:B------:R-:W-:Y:S02]  /*55d0*/  UISETP.NE.AND UP2, UPT, UR42, 0x1, UPT ;  /* 0x000000012a00788c */ /* 0x000fe4000bf45270 */
[----:B------:R-:W-:Y:S02]  /*55e0*/  UIMAD.WIDE.U32 UR10, UR15, UR40, URZ ;  /* 0x000000280f0a72a5 */ /* 0x000fe4000f8e00ff */
[----:B------:R-:W-:Y:S02]  /*55f0*/  USEL UR4, UR36, UR52, !UP2 ;  /* 0x0000003424047287 */ /* 0x000fe4000d000000 */
[----:B------:R-:W-:Y:S02]  /*5600*/  UISETP.NE.AND UP0, UPT, UR30, 0x1, UPT ;  /* 0x000000011e00788c */ /* 0x000fe4000bf05270 */
[----:B------:R-:W-:Y:S02]  /*5610*/  UP2UR UR19, UPR, URZ, 0x2 ;  /* 0x00000002ff137883 */ /* 0x000fe40008000000 */
[----:B------:R-:W-:Y:S02]  /*5620*/  UISETP.NE.AND UP1, UPT, UR39, 0x1, UPT ;  /* 0x000000012700788c */ /* 0x000fe4000bf25270 */
[----:B------:R-:W-:Y:S02]  /*5630*/  UIMAD.WIDE.U32 UR12, UR4, UR22, URZ ;  /* 0x00000016040c72a5 */ /* 0x000fe4000f8e00ff */
[----:B------:R-:W-:Y:S01]  /*5640*/  USEL UR7, UR37, UR53, !UP0 ;  /* 0x0000003525077287 */ /* 0x000fe2000c000000 */
[----:B------:R-:W-:Y:S02]  /*5650*/  UMOV UR5, UR9 ;  /* 0x0000000900057c82 */ /* 0x000fe40008000000 */
[----:B------:R-:W-:Y:S02]  /*5660*/  USHF.R.U32.HI UR6, URZ, UR55, UR5 ;  /* 0x00000037ff067299 */ /* 0x000fe40008011605 */
[----:B------:R-:W-:Y:S02]  /*5670*/  UIMAD.WIDE.U32 UR16, UR7, UR22, URZ ;  /* 0x00000016071072a5 */ /* 0x000fe4000f8e00ff */
[----:B------:R-:W-:Y:S02]  /*5680*/  USEL UR6, UR14, UR6, !UP2 ;  /* 0x000000060e067287 */ /* 0x000fe4000d000000 */
[----:B------:R-:W-:Y:S01]  /*5690*/  UISETP.NE.AND UP2, UPT, UR18, URZ, UPT ;  /* 0x000000ff1200728c */ /* 0x000fe2000bf45270 */
[----:B------:R-:W-:Y:S01]  /*56a0*/  UMOV UR5, UR11 ;  /* 0x0000000b00057c82 */ /* 0x000fe20008000000 */
[----:B------:R-:W-:Y:S02]  /*56b0*/  UIMAD.WIDE.U32 UR10, UR6, UR22, URZ ;  /* 0x00000016060a72a5 */ /* 0x000fe4000f8e00ff */
[----:B------:R-:W-:Y:S03]  /*56c0*/  USHF.R.U32.HI UR8, URZ, UR41, UR5 ;  /* 0x00000029ff087299 */ /* 0x000fe60008011605 */
[----:B------:R-:W-:Y:S02]  /*56d0*/  UMOV UR5, UR13 ;  /* 0x0000000d00057c82 */ /* 0x000fe40008000000 */
[----:B------:R-:W-:Y:S03]  /*56e0*/  @UP1 USHF.R.U32.HI UR4, URZ, UR23, UR5 ;  /* 0x00000017ff041299 */ /* 0x000fe60008011605 */
[----:B------:R-:W-:Y:S01]  /*56f0*/  UMOV UR5, UR17 ;  /* 0x0000001100057c82 */ /* 0x000fe20008000000 */
[----:B------:R-:W-:Y:S02]  /*5700*/  UIMAD UR4, UR39, UR4, URZ ;  /* 0x00000004270472a4 */ /* 0x000fe4000f8e02ff */
[----:B------:R-:W-:Y:S02]  /*5710*/  @UP1 USHF.R.U32.HI UR7, URZ, UR23, UR5 ;  /* 0x00000017ff071299 */ /* 0x000fe40008011605 */
[----:B------:R-:W-:Y:S02]  /*5720*/  USEL UR5, UR15, UR8, !UP0 ;  /* 0x000000080f057287 */ /* 0x000fe4000c000000 */
[----:B------:R-:W-:Y:S02]  /*5730*/  UIMAD UR8, UR39, UR7, URZ ;  /* 0x00000007270872a4 */ /* 0x000fe4000f8e02ff */
[----:B------:R-:W-:Y:S03]  /*5740*/  UISETP.GE.AND UP0, UPT, UR6, UR4, UPT ;  /* 0x000000040600728c */ /* 0x000fe6000bf06270 */
[----:B------:R-:W-:Y:S01]  /*5750*/  UMOV UR4, UR11 ;  /* 0x0000000b00047c82 */ /* 0x000fe20008000000 */
[----:B------:R-:W-:Y:S02]  /*5760*/  UISETP.GE.OR UP0, UPT, UR5, UR8, UP0 ;  /* 0x000000080500728c */ /* 0x000fe40008706670 */
[----:B------:R-:W-:Y:S02]  /*5770*/  USHF.R.U32.HI UR4, URZ, UR23, UR4 ;  /* 0x00000017ff047299 */ /* 0x000fe40008011604 */
[----:B------:R-:W-:Y:S02]  /*5780*/  UIMAD.WIDE.U32 UR8, UR5, UR22, URZ ;  /* 0x00000016050872a5 */ /* 0x000fe4000f8e00ff */
[----:B------:R-:W-:Y:S04]  /*5790*/  USEL UR10, UR6, UR4, !UP1 ;  /* 0x00000004060a7287 */ /* 0x000fe8000c800000 */
[----:B------:R-:W-:Y:S01]  /*57a0*/  UIADD3 UR11, UPT, UPT, -UR10, URZ, URZ ;  /* 0x000000ff0a0b7290 */ /* 0x000fe2000fffe1ff */
[----:B------:R-:W-:Y:S02]  /*57b0*/  @!UP0 UMOV UR4, UR9 ;  /* 0x0000000900048c82 */ /* 0x000fe40008000000 */
[----:B------:R-:W-:Y:S02]  /*57c0*/  @!UP0 USHF.R.U32.HI UR4, URZ, UR23, UR4 ;  /* 0x00000017ff048299 */ /* 0x000fe40008011604 */
[----:B------:R-:W-:Y:S02]  /*57d0*/  UIMAD UR8, UR39, UR11, UR6 ;  /* 0x0000000b270872a4 */ /* 0x000fe4000f8e0206 */
[----:B------:R-:W-:Y:S02]  /*57e0*/  @!UP0 USEL UR4, UR5, UR4, !UP1 ;  /* 0x0000000405048287 */ /* 0x000fe4000c800000 */
[----:B------:R-:W-:Y:S02]  /*57f0*/  UISETP.NE.AND UP1, UPT, UR19, URZ, UPT ;  /* 0x000000ff1300728c */ /* 0x000fe4000bf25270 */
[----:B------:R-:W-:Y:S02]  /*5800*/  @!UP0 UIMAD UR7, UR7, UR8, UR4 ;  /* 0x00000008070782a4 */ /* 0x000fe4000f8e0204 */
[----:B------:R-:W-:Y:S02]  /*5810*/  @!UP0 UIADD3 UR9, UPT, UPT, UR10, -UR4, URZ ;  /* 0x800000040a098290 */ /* 0x000fe4000fffe0ff */
[----:B------:R-:W-:Y:S02]  /*5820*/  UIADD3 UR8, UPT, UPT, -UR6, URZ, URZ ;  /* 0x000000ff06087290 */ /* 0x000fe4000fffe1ff */
[----:B------:R-:W-:Y:S02]  /*5830*/  UIADD3 UR4, UPT, UPT, -UR5, URZ, URZ ;  /* 0x000000ff05047290 */ /* 0x000fe4000fffe1ff */
[----:B------:R-:W-:Y:S03]  /*5840*/  @!UP0 UIMAD UR6, UR9, UR39, UR5 ;  /* 0x00000027090682a4 */ /* 0x000fe6000f8e0205 */
[----:B------:R-:W-:Y:S01]  /*5850*/  @!UP0 UMOV UR5, UR7 ;  /* 0x0000000700058c82 */ /* 0x000fe20008000000 */
[----:B------:R-:W-:Y:S02]  /*5860*/  UIMAD UR7, UR30, UR4, UR15 ;  /* 0x000000041e0772a4 */ /* 0x000fe4000f8e020f */
[----:B------:R-:W-:Y:S02]  /*5870*/  UIMAD UR4, UR42, UR8, UR14 ;  /* 0x000000082a0472a4 */ /* 0x000fe4000f8e020e */
[----:B------:R-:W-:Y:S02]  /*5880*/  UIMAD UR15, UR5, UR30, UR7 ;  /* 0x0000001e050f72a4 */ /* 0x000fe4000f8e0207 */
[----:B------:R-:W-:Y:S11]  /*5890*/  UIMAD UR14, UR6, UR42, UR4 ;  /* 0x0000002a060e72a4 */ /* 0x000ff6000f8e0204 */
[----:B------:R-:W-:Y:S01]  /*58a0*/  @!UPT UIADD3 URZ, UPT, UPT, URZ, URZ, URZ ;  /* 0x000000fffffff290 */ /* 0x000fe2000fffe0ff */
.L_x_103:
[----:B------:R-:W1:Y:S01]  /*58b0*/  @!UP3 LDCU.128 UR8, c[0x0][0xb10] ;  /* 0x00016200ff08b7ac */ /* 0x000e620008000c00 */
[----:B------:R-:W-:Y:S02]  /*58c0*/  ISETP.NE.U32.AND P1, PT, RZ, UR32, PT ;  /* 0x00000020ff007c0c */ /* 0x000fe4000bf25070 */
[----:B------:R-:W-:Y:S02]  /*58d0*/  SHF.L.U32 R8, R10, 0x1f, RZ ;  /* 0x0000001f0a087819 */ /* 0x000fe400000006ff */
[----:B------:R-:W-:Y:S01]  /*58e0*/  ISETP.NE.AND.EX P1, PT, RZ, UR33, PT, P1 ;  /* 0x00000021ff007c0c */ /* 0x000fe2000bf25310 */
[----:B------:R-:W2:Y:S01]  /*58f0*/  @!UP3 LDCU UR5, c[0x0][0xb0c] ;  /* 0x00016180ff05b7ac */ /* 0x000ea20008000800 */
[----:B------:R-:W-:Y:S02]  /*5900*/  USHF.L.U32 UR26, UR20, 0x7, URZ ;  /* 0x00000007141a7899 */ /* 0x000fe400080006ff */
[----:B-1----:R-:W-:Y:S07]  /*5910*/  UIMAD.WIDE.U32 UR6, UR15, UR8, URZ ;  /* 0x000000080f0672a5 */ /* 0x002fee000f8e00ff */
[----:B------:R-:W-:Y:S01]  /*5920*/  @!UP3 UMOV UR4, UR7 ;  /* 0x000000070004bc82 */ /* 0x000fe20008000000 */
[----:B--2---:R-:W-:Y:S02]  /*5930*/  @!UP3 UISETP.NE.AND UP0, UPT, UR5, 0x1, UPT ;  /* 0x000000010500b88c */ /* 0x004fe4000bf05270 */
[----:B------:R-:W-:Y:S02]  /*5940*/  @!UP3 USHF.R.U32.HI UR4, URZ, UR9, UR4 ;  /* 0x00000009ff04b299 */ /* 0x000fe40008011604 */
[----:B------:R-:W-:Y:S02]  /*5950*/  UIMAD.WIDE.U32 UR6, UR14, UR11, URZ ;  /* 0x0000000b0e0672a5 */ /* 0x000fe4000f8e00ff */
[----:B------:R-:W-:Y:S02]  /*5960*/  @!UP3 USEL UR8, UR15, UR4, !UP0 ;  /* 0x000000040f08b287 */ /* 0x000fe4000c000000 */
[----:B------:R-:W-:Y:S03]  /*5970*/  @!UP3 UISETP.NE.AND UP0, UPT, UR10, 0x1, UPT ;  /* 0x000000010a00b88c */ /* 0x000fe6000bf05270 */
[----:B------:R-:W-:Y:S02]  /*5980*/  @!UP3 UMOV UR6, UR7 ;  /* 0x000000070006bc82 */ /* 0x000fe40008000000 */
[----:B------:R-:W1:Y:S02]  /*5990*/  @!UP3 LDCU UR4, c[0x0][0xb20] ;  /* 0x00016400ff04b7ac */ /* 0x000e640008000800 */
[----:B-1----:R-:W-:Y:S04]  /*59a0*/  @!UP3 USHF.R.U32.HI UR6, URZ, UR4, UR6 ;  /* 0x00000004ff06b299 */ /* 0x002fe80008011606 */
[----:B------:R-:W-:Y:S04]  /*59b0*/  @!UP3 USEL UR6, UR14, UR6, !UP0 ;  /* 0x000000060e06b287 */ /* 0x000fe8000c000000 */
[----:B------:R-:W-:Y:S02]  /*59c0*/  @!UP3 UIADD3 UR4, UPT, UPT, -UR8, UR6, URZ ;  /* 0x000000060804b290 */ /* 0x000fe4000fffe1ff */
[----:B------:R-:W-:Y:S02]  /*59d0*/  @!UP3 UIADD3 UR6, UPT, UPT, UR8, -UR6, URZ ;  /* 0x800000060806b290 */ /* 0x000fe4000fffe0ff */
[----:B------:R-:W-:Y:S02]  /*59e0*/  @!UP3 UIMAD UR15, UR4, UR5, UR15 ;  /* 0x00000005040fb2a4 */ /* 0x000fe4000f8e020f */
[----:B------:R-:W-:Y:S01]  /*59f0*/  @!UP3 UIMAD UR14, UR6, UR10, UR14 ;  /* 0x0000000a060eb2a4 */ /* 0x000fe2000f8e020e */
[----:B------:R-:W-:Y:S11]  /*5a00*/  BRA.U UP4, `(.L_x_104) ;  /* 0x0000000104107547 */ /* 0x000ff6000b800000 */
[----:B------:R-:W-:Y:S04]  /*5a10*/  MOV R2, UR54 ;  /* 0x0000003600027c02 */ /* 0x000fe80008000f00 */
[----:B------:R-:W-:Y:S04]  /*5a20*/  SHF.L.U32 R3, R2, 0x1f, RZ ;  /* 0x0000001f02037819 */ /* 0x000fe800000006ff */
[----:B------:R-:W1:Y:S02]  /*5a30*/  SYNCS.PHASECHK.TRANS64.TRYWAIT P2, [UR31+0x1c8], R3 ;  /* 0x0001c803ff0075a7 */ /* 0x000e64000804111f */
[----:B-1----:R-:W-:Y:S05]  /*5a40*/  @!P2 BRA `(.L_x_105) ;  /* 0x000000440034a947 */ /* 0x002fea0003800000 */
.L_x_104:
[----:B------:R-:W-:Y:S05]  /*5a50*/  BRA.U !UP6, `(.L_x_106) ;  /* 0x000000010e387547 */ /* 0x000fea000b800000 */
[----:B------:R-:W-:Y:S01]  /*5a60*/  UPLOP3.LUT UP1, UPT, UPT, UPT, UP5, 0x80, 0x8 ;  /* 0x000000000008789c */ /* 0x000fe20003f2f050 */
[----:B-1----:R-:W-:Y:S01]  /*5a70*/  HFMA2 R2, -RZ, RZ, 0, 5.9604644775390625e-08 ;  /* 0x00000001ff027431 */ /* 0x002fe200000001ff */
[----:B------:R-:W1:Y:S01]  /*5a80*/  LDCU.64 UR8, c[0x0][0x358] ;  /* 0x00006b00ff0877ac */ /* 0x000e620008000a00 */
[----:B------:R-:W-:Y:S03]  /*5a90*/  IMAD.MOV.U32 R86, RZ, RZ, 0x1 ;  /* 0x00000001ff567424 */ /* 0x000fe600078e00ff */
[----:B------:R-:W-:Y:S05]  /*5aa0*/  PLOP3.LUT P2, PT, PT, PT, UP1, 0x80, 0x8 ;  /* 0x000000000008781c */ /* 0x000fea0003f4f018 */
[----:B------:R-:W2:Y:S01]  /*5ab0*/  @UP1 LDCU.64 UR4, c[0x0][0x888] ;  /* 0x00011100ff0417ac */ /* 0x000ea20008000a00 */
[----:B------:R-:W-:Y:S07]  /*5ac0*/  @UP1 UIMAD UR6, UR47, UR32, URZ ;  /* 0x000000202f0612a4 */ /* 0x000fee000f8e02ff */
[----:B------:R-:W-:Y:S01]  /*5ad0*/  @!P2 PRMT R86, R2, 0x7610, R86 ;  /* 0x000076100256a816 */ /* 0x000fe20000000056 */
[----:B--2---:R-:W-:Y:S06]  /*5ae0*/  @UP1 UIMAD.WIDE UR4, UR6, 0x4, UR4 ;  /* 0x00000004060418a5 */ /* 0x004fec000f8e0204 */
[----:B------:R-:W-:Y:S01]  /*5af0*/  IMAD.U32 R14, RZ, RZ, UR4 ;  /* 0x00000004ff0e7e24 */ /* 0x000fe2000f8e00ff */
[----:B------:R-:W-:Y:S04]  /*5b00*/  MOV R15, UR5 ;  /* 0x00000005000f7c02 */ /* 0x000fe80008000f00 */
[----:B------:R-:W2:Y:S01]  /*5b10*/  @!UP1 LDCU UR4, c[0x0][0x880] ;  /* 0x00011000ff0497ac */ /* 0x000ea20008000800 */
[----:B-1---5:R3:W5:Y:S02]  /*5b20*/  @P2 LDG.E R41, desc[UR8][R14.64] ;  /* 0x000000080e292981 */ /* 0x022764000c1e1900 */
[----:B--23--:R-:W-:Y:S07]  /*5b30*/  @!P2 IMAD.U32 R41, RZ, RZ, UR4 ;  /* 0x00000004ff29ae24 */ /* 0x00cfee000f8e00ff */
.L_x_106:
[----:B-----5:R-:W-:Y:S01]  /*5b40*/  @!P1 FSETP.EQ.AND P3, PT, R41, RZ, PT ;  /* 0x000000ff2900920b */ /* 0x020fe20003f62000 */
[----:B------:R-:W-:Y:S01]  /*5b50*/  @!UPT UIADD3 URZ, UPT, UPT, URZ, URZ, URZ ;  /* 0x000000fffffff290 */ /* 0x000fe2000fffe0ff */
[----:B------:R-:W-:Y:S11]  /*5b60*/  @!P1 BRA `(.L_x_107) ;  /* 0x0000000000149947 */ /* 0x000ff60003800000 */
[----:B------:R-:W-:Y:S02]  /*5b70*/  LOP3.LUT P1, RZ, R86, 0xff, RZ, 0xc0, !PT ;  /* 0x000000ff56ff7812 */ /* 0x000fe4000782c0ff */
[----:B------:R-:W-:Y:S04]  /*5b80*/  PLOP3.LUT P3, PT, PT, PT, UP1, 0x80, 0x8 ;  /* 0x000000000008781c */ /* 0x000fe80003f6f018 */
[----:B------:R-:W-:Y:S07]  /*5b90*/  PLOP3.LUT P3, PT, P3, PT, PT, 0x8, 0x80 ;  /* 0x000000000080781c */ /* 0x000fee0001f6e170 */
[----:B------:R-:W-:Y:S11]  /*5ba0*/  @P1 FSETP.EQ.AND P3, PT, R41, RZ, PT ;  /* 0x000000ff2900120b */ /* 0x000ff60003f62000 */
[----:B------:R-:W-:Y:S02]  /*5bb0*/  @!UPT UIADD3 URZ, UPT, UPT, URZ, URZ, URZ ;  /* 0x000000fffffff290 */ /* 0x000fe4000fffe0ff */
.L_x_107:
[----:B------:R-:W-:Y:S01]  /*5bc0*/  USHF.L.U32 UR27, UR46, 0x6, URZ ;  /* 0x000000062e1b7899 */ /* 0x000fe200080006ff */
[----:B------:R-:W2:Y:S01]  /*5bd0*/  SYNCS.PHASECHK.TRANS64.TRYWAIT P1, [UR31+0x1b0], R8 ;  /* 0x0001b008ff0075a7 */ /* 0x000ea2000802111f */
[----:B------:R-:W-:Y:S02]  /*5be0*/  UISETP.NE.AND UP0, UPT, UR48, 0x1, UPT ;  /* 0x000000013000788c */ /* 0x000fe4000bf05270 */
[----:B------:R-:W-:Y:S01]  /*5bf0*/  UIMAD.WIDE.U32 UR4, UR27, UR49, URZ ;  /* 0x000000311b0472a5 */ /* 0x000fe2000f8e00ff */
[----:B------:R-:W-:Y:S04]  /*5c00*/  ELECT P2, URZ, PT ;  /* 0x0000000000ff782f */ /* 0x000fe80003840000 */
[----:B------:R-:W-:Y:S02]  /*5c10*/  PLOP3.LUT P2, PT, P3, P2, PT, 0xf2, 0x2f ;  /* 0x00000000002f781c */ /* 0x000fe40001f45e72 */
[----:B------:R-:W-:Y:S02]  /*5c20*/  UMOV UR4, UR5 ;  /* 0x0000000500047c82 */ /* 0x000fe40008000000 */
[----:B------:R-:W-:Y:S04]  /*5c30*/  USHF.R.U32.HI UR4, URZ, UR50, UR4 ;  /* 0x00000032ff047299 */ /* 0x000fe80008011604 */
[----:B------:R-:W-:Y:S02]  /*5c40*/  USEL UR28, UR27, UR4, !UP0 ;  /* 0x000000041b1c7287 */ /* 0x000fe4000c000000 */
[----:B------:R-:W-:Y:S02]  /*5c50*/  UISETP.NE.AND UP0, UPT, UR51, 0x1, UPT ;  /* 0x000000013300788c */ /* 0x000fe4000bf05270 */
[----:B----4-:R-:W-:Y:S07]  /*5c60*/  UIMAD.WIDE.U32 UR4, UR28, UR34, URZ ;  /* 0x000000221c0472a5 */ /* 0x010fee000f8e00ff */
[----:B------:R-:W-:Y:S02]  /*5c70*/  UMOV UR4, UR5 ;  /* 0x0000000500047c82 */ /* 0x000fe40008000000 */
[----:B------:R-:W-:Y:S04]  /*5c80*/  USHF.R.U32.HI UR4, URZ, UR35, UR4 ;  /* 0x00000023ff047299 */ /* 0x000fe80008011604 */
[----:B------:R-:W-:Y:S02]  /*5c90*/  USEL UR29, UR28, UR4, !UP0 ;  /* 0x000000041c1d7287 */ /* 0x000fe4000c000000 */
[----:B------:R-:W-:Y:S02]  /*5ca0*/  UIADD3 UR4, UPT, UPT, -UR28, URZ, URZ ;  /* 0x000000ff1c047290 */ /* 0x000fe4000fffe1ff */
[----:B------:R-:W-:Y:S02]  /*5cb0*/  UIADD3 UR5, UPT, UPT, -UR29, URZ, URZ ;  /* 0x000000ff1d057290 */ /* 0x000fe4000fffe1ff */
[----:B------:R-:W-:Y:S02]  /*5cc0*/  UIMAD UR27, UR48, UR4, UR27 ;  /* 0x00000004301b72a4 */ /* 0x000fe4000f8e021b */
[----:B------:R-:W-:Y:S01]  /*5cd0*/  UIMAD UR28, UR51, UR5, UR28 ;  /* 0x00000005331c72a4 */ /* 0x000fe2000f8e021c */
[----:B--2---:R-:W-:Y:S11]  /*5ce0*/  @!P1 BRA `(.L_x_108) ;  /* 0x0000004000a49947 */ /* 0x004ff60003800000 */
.L_x_213:
[----:B-1----:R-:W-:Y:S01]  /*5cf0*/  @!P2 IADD3 R3, P1, PT, R12, 0x580, RZ ;  /* 0x000005800c03a810 */ /* 0x002fe20007f3e0ff */
[----:B------:R-:W-:Y:S01]  /*5d00*/  VOTEU.ALL UP0, P2 ;  /* 0x0000000000ff7886 */ /* 0x000fe20001000000 */
[----:B------:R-:W-:Y:S01]  /*5d10*/  UMOV UR9, UR25 ;  /* 0x0000001900097c82 */ /* 0x000fe20008000000 */
[----:B------:R-:W-:Y:S01]  /*5d20*/  UMOV UR11, UR27 ;  /* 0x0000001b000b7c82 */ /* 0x000fe20008000000 */
[----:B------:R-:W-:Y:S01]  /*5d30*/  @!P2 R2UR UR5, R3 ;  /* 0x000000000305a2ca */ /* 0x000fe200000e0000 */
[----:B------:R-:W-:Y:S01]  /*5d40*/  @!P2 IMAD.X R2, RZ, RZ, R13, P1 ;  /* 0x000000ffff02a224 */ /* 0x000fe200008e060d */
[----:B------:R-:W-:Y:S01]  /*5d50*/  @!UP0 UPRMT UR6, URZ, 0x40, URZ ;  /* 0x00000040ff068896 */ /* 0x000fe200080000ff */
[----:B------:R-:W-:Y:S01]  /*5d60*/  @P0 SHF.R.U32.HI R4, RZ, 0x10, R5 ;  /* 0x00000010ff040819 */ /* 0x000fe20000011605 */
[----:B------:R-:W-:Y:S02]  /*5d70*/  @!UP0 UIADD3 UR24, UPT, UPT, UR31, 0x300, URZ ;  /* 0x000003001f188890 */ /* 0x000fe4000fffe0ff */
[----:B------:R-:W-:Y:S01]  /*5d80*/  @!P2 R2UR UR4, R2 ;  /* 0x000000000204a2ca */ /* 0x000fe200000e0000 */
[----:B------:R-:W-:Y:S01]  /*5d90*/  @!UP0 UPRMT UR6, UR6, 0x5410, URZ ;  /* 0x0000541006068896 */ /* 0x000fe200080000ff */
[----:B------:R-:W-:Y:S01]  /*5da0*/  @P0 R2UR UR47, R4 ;  /* 0x00000000042f02ca */ /* 0x000fe200000e0000 */
[----:B------:R-:W-:Y:S02]  /*5db0*/  @!UP0 UIADD3 UR10, UPT, UPT, UR26, 0x40, URZ ;  /* 0x000000401a0a8890 */ /* 0x000fe4000fffe0ff */
[----:B------:R-:W-:Y:S02]  /*5dc0*/  @!UP0 UIADD3 UR8, UPT, UPT, UR31, 0xb00, URZ ;  /* 0x00000b001f088890 */ /* 0x000fe4000fffe0ff */
[----:B------:R-:W-:Y:S01]  /*5dd0*/  IMAD.U32 R2, RZ, RZ, UR5 ;  /* 0x00000005ff027e24 */ /* 0x000fe2000f8e00ff */
[----:B------:R-:W-:Y:S01]  /*5de0*/  VOTEU.ALL UP0, P2 ;  /* 0x0000000000ff7886 */ /* 0x000fe20001000000 */
[----:B------:R-:W-:Y:S01]  /*5df0*/  UMOV UR12, UR28 ;  /* 0x0000001c000c7c82 */ /* 0x000fe20008000000 */
[----:B------:R-:W-:Y:S03]  /*5e00*/  UMOV UR13, UR29 ;  /* 0x0000001d000d7c82 */ /* 0x000fe60008000000 */
[----:B------:R-:W-:Y:S01]  /*5e10*/  IMAD.U32 R3, RZ, RZ, UR4 ;  /* 0x00000004ff037e24 */ /* 0x000fe2000f8e00ff */
[----:B------:R-:W-:Y:S01]  /*5e20*/  @!P2 R2UR UR4, R2 ;  /* 0x000000000204a2ca */ /* 0x000fe200000e0000 */
[----:B------:R-:W-:Y:S03]  /*5e30*/  @!P2 IMAD.MOV.U32 R2, RZ, RZ, 0x1000 ;  /* 0x00001000ff02a424 */ /* 0x000fe600078e00ff */
[----:B------:R-:W-:Y:S11]  /*5e40*/  @!P2 R2UR UR5, R3 ;  /* 0x000000000305a2ca */ /* 0x000ff600000e0000 */
[----:B------:R-:W-:Y:S02]  /*5e50*/  @!UPT UIADD3 URZ, UPT, UPT, URZ, URZ, URZ ;  /* 0x000000fffffff290 */ /* 0x000fe4000fffe0ff */
[----:B------:R1:W-:Y:S01]  /*5e60*/  @!UP0 UTMALDG.4D.IM2COL [UR24], [UR4], UR6 ;  /* 0x00000018040083b4 */ /* 0x0003e20008058006 */
[----:B------:R-:W-:Y:S05]  /*5e70*/  VOTEU.ALL UP0, P2 ;  /* 0x0000000000ff7886 */ /* 0x000fea0001000000 */
[----:B------:R1:W-:Y:S01]  /*5e80*/  @!UP0 UTMALDG.4D.IM2COL [UR8], [UR4], UR6 ;  /* 0x00000008040083b4 */ /* 0x0003e20008058006 */
[----:B------:R1:W-:Y:S01]  /*5e90*/  @!P2 SYNCS.ARRIVE.TRANS64.RED.A0TR RZ, [UR31+0x1a0], R2 ;  /* 0x0001a002ffffa9a7 */ /* 0x0003e2000830041f */
[----:B------:R-:W-:Y:S01]  /*5ea0*/  SYNCS.ARRIVE.TRANS64.RED.A1T0 RZ, [UR45], RZ ;  /* 0x000000ffffff79a7 */ /* 0x000fe2000810042d */
[----:B------:R-:W2:Y:S02]  /*5eb0*/  SYNCS.PHASECHK.TRANS64.TRYWAIT P1, [UR31+0x1b8], R8 ;  /* 0x0001b808ff0075a7 */ /* 0x000ea4000802111f */
[----:B-12---:R-:W-:Y:S05]  /*5ec0*/  @!P1 BRA `(.L_x_109) ;  /* 0x0000004000449947 */ /* 0x006fea0003800000 */
.L_x_215:
[----:B------:R-:W-:Y:S01]  /*5ed0*/  UPLOP3.LUT UP4, UPT, UPT, UPT, UPT, 0x80, 0x8 ;  /* 0x000000000008789c */ /* 0x000fe20003f8f070 */
[----:B-1----:R-:W-:Y:S01]  /*5ee0*/  @!P2 IADD3 R3, P0, PT, R12, 0x580, RZ ;  /* 0x000005800c03a810 */ /* 0x002fe20007f1e0ff */
[----:B------:R-:W-:Y:S01]  /*5ef0*/  UMOV UR19, UR27 ;  /* 0x0000001b00137c82 */ /* 0x000fe20008000000 */
[----:B------:R-:W-:Y:S01]  /*5f00*/  UMOV UR20, UR28 ;  /* 0x0000001c00147c82 */ /* 0x000fe20008000000 */
[----:B------:R-:W-:Y:S01]  /*5f10*/  UMOV UR21, UR29 ;  /* 0x0000001d00157c82 */ /* 0x000fe20008000000 */
[----:B------:R-:W-:Y:S01]  /*5f20*/  @!P2 R2UR UR5, R3 ;  /* 0x000000000305a2ca */ /* 0x000fe200000e0000 */
[----:B------:R-:W-:Y:S01]  /*5f30*/  @!P2 IMAD.X R2, RZ, RZ, R13, P0 ;  /* 0x000000ffff02a224 */ /* 0x000fe200000e060d */
[----:B------:R-:W-:Y:S01]  /*5f40*/  UMOV UR11, UR27 ;  /* 0x0000001b000b7c82 */ /* 0x000fe20008000000 */
[----:B------:R-:W-:Y:S01]  /*5f50*/  UMOV UR12, UR28 ;  /* 0x0000001c000c7c82 */ /* 0x000fe20008000000 */
[----:B------:R-:W-:Y:S01]  /*5f60*/  VOTEU.ALL UP0, P2 ;  /* 0x0000000000ff7886 */ /* 0x000fe20001000000 */
[----:B------:R-:W-:Y:S01]  /*5f70*/  UMOV UR13, UR29 ;  /* 0x0000001d000d7c82 */ /* 0x000fe20008000000 */
[----:B------:R-:W-:Y:S02]  /*5f80*/  @!P2 R2UR UR4, R2 ;  /* 0x000000000204a2ca */ /* 0x000fe400000e0000 */
[----:B------:R-:W-:Y:S01]  /*5f90*/  R2UR UR24, R90 ;  /* 0x000000005a1872ca */ /* 0x000fe200000e0000 */
[----:B------:R-:W-:Y:S01]  /*5fa0*/  @!UP0 UPRMT UR6, URZ, 0x40, URZ ;  /* 0x00000040ff068896 */ /* 0x000fe200080000ff */
[----:B------:R-:W-:Y:S01]  /*5fb0*/  R2UR UR7, R91 ;  /* 0x000000005b0772ca */ /* 0x000fe200000e0000 */
[----:B------:R-:W-:Y:S01]  /*5fc0*/  @!UP0 UIADD3 UR18, UPT, UPT, UR26, 0x20, URZ ;  /* 0x000000201a128890 */ /* 0x000fe2000fffe0ff */
[----:B------:R-:W-:Y:S01]  /*5fd0*/  LOP3.LUT R10, R10, 0x1, RZ, 0x3c, !PT ;  /* 0x000000010a0a7812 */ /* 0x000fe200078e3cff */
[----:B------:R-:W-:Y:S01]  /*5fe0*/  IMAD.U32 R2, RZ, RZ, UR5 ;  /* 0x00000005ff027e24 */ /* 0x000fe2000f8e00ff */
[----:B------:R-:W-:Y:S01]  /*5ff0*/  @!UP0 UIADD3 UR16, UPT, UPT, UR31, 0x1300, URZ ;  /* 0x000013001f108890 */ /* 0x000fe2000fffe0ff */
[----:B------:R-:W-:Y:S01]  /*6000*/  LOP3.LUT R9, R9, 0x1, RZ, 0x3c, !PT ;  /* 0x0000000109097812 */ /* 0x000fe200078e3cff */
[----:B------:R-:W-:Y:S02]  /*6010*/  @!UP0 UIADD3 UR17, UPT, UPT, UR31, 0x1a8, URZ ;  /* 0x000001a81f118890 */ /* 0x000fe4000fffe0ff */
[----:B------:R-:W-:Y:S01]  /*6020*/  @!UP0 UPRMT UR6, UR6, 0x5410, URZ ;  /* 0x0000541006068896 */ /* 0x000fe200080000ff */
[----:B------:R-:W-:Y:S01]  /*6030*/  IMAD.U32 R3, RZ, RZ, UR4 ;  /* 0x00000004ff037e24 */ /* 0x000fe2000f8e00ff */
[----:B------:R-:W-:Y:S01]  /*6040*/  @!P2 R2UR UR4, R2 ;  /* 0x000000000204a2ca */ /* 0x000fe200000e0000 */
[----:B------:R-:W-:Y:S02]  /*6050*/  @!UP0 UIADD3 UR10, UPT, UPT, UR26, 0x60, URZ ;  /* 0x000000601a0a8890 */ /* 0x000fe4000fffe0ff */
[----:B------:R-:W-:Y:S01]  /*6060*/  @!UP0 UIADD3 UR8, UPT, UPT, UR31, 0x1b00, URZ ;  /* 0x00001b001f088890 */ /* 0x000fe2000fffe0ff */
[----:B------:R-:W-:Y:S01]  /*6070*/  @!P2 R2UR UR5, R3 ;  /* 0x000000000305a2ca */ /* 0x000fe200000e0000 */
[----:B------:R-:W-:Y:S01]  /*6080*/  VOTEU.ALL UP0, P2 ;  /* 0x0000000000ff7886 */ /* 0x000fe20001000000 */
[----:B------:R-:W-:Y:S01]  /*6090*/  UMOV UR9, UR17 ;  /* 0x0000001100097c82 */ /* 0x000fe20008000000 */
[----:B------:R-:W-:Y:S10]  /*60a0*/  UIADD3 UR46, UPT, UPT, UR15, UR7, URZ ;  /* 0x000000070f2e7290 */ /* 0x000ff4000fffe0ff */
[----:B------:R1:W-:Y:S01]  /*60b0*/  @!UP0 UTMALDG.4D.IM2COL [UR16], [UR4], UR6 ;  /* 0x00000010040083b4 */ /* 0x0003e20008058006 */
[----:B------:R-:W-:Y:S05]  /*60c0*/  VOTEU.ALL UP0, P2 ;  /* 0x0000000000ff7886 */ /* 0x000fea0001000000 */
[----:B------:R2:W-:Y:S01]  /*60d0*/  @!UP0 UTMALDG.4D.IM2COL [UR8], [UR4], UR6 ;  /* 0x00000008040083b4 */ /* 0x0005e20008058006 */
[----:B------:R2:W-:Y:S01]  /*60e0*/  @!P2 SYNCS.ARRIVE.TRANS64.RED.A0TR RZ, [UR31+0x1a8], R0 ;  /* 0x0001a800ffffa9a7 */ /* 0x0005e2000830041f */
[----:B------:R-:W-:Y:S01]  /*60f0*/  SYNCS.ARRIVE.TRANS64.RED.A1T0 RZ, [UR44], RZ ;  /* 0x000000ffffff79a7 */ /* 0x000fe2000810042c */
[----:B-1----:R-:W-:Y:S01]  /*6100*/  UIADD3 UR20, UPT, UPT, UR14, UR24, URZ ;  /* 0x000000180e147290 */ /* 0x002fe2000fffe0ff */
[----:B------:R-:W-:Y:S11]  /*6110*/  BRA.U UP2, `(.L_x_110) ;  /* 0xfffffff102c47547 */ /* 0x000ff6000b83ffff */
[----:B------:R-:W-:-:S04]  /*6120*/  SHF.L.U32 R3, R10, 0x1f, RZ ;  /* 0x0000001f0a037819 */ /* 0x000fc800000006ff */
[----:B------:R-:W1:Y:S02]  /*6130*/  SYNCS.PHASECHK.TRANS64.TRYWAIT P0, [UR31+0x1b0], R3 ;  /* 0x0001b003ff0075a7 */ /* 0x000e64000800111f */
[----:B-1----:R-:W-:Y:S05]  /*6140*/  @!P0 BRA `(.L_x_111) ;  /* 0x0000003c00bc8947 */ /* 0x002fea0003800000 */
.L_x_217:
[----:B-12---:R-:W-:-:S07]  /*6150*/  MOV R0, UR31 ;  /* 0x0000001f00007c02 */ /* 0x006fce0008000f00 */
.L_x_112:
[----:B-1----:R-:W-:-:S04]  /*6160*/  SHF.L.U32 R3, R10, 0x1f, RZ ;  /* 0x0000001f0a037819 */ /* 0x002fc800000006ff */
[----:B------:R1:W2:Y:S03]  /*6170*/  SYNCS.PHASECHK.TRANS64.TRYWAIT P0, [R0+URZ+0x1b8], R3 ;  /* 0x0001b803000075a7 */ /* 0x0002a600080011ff */
[----:B--2---:R-:W-:Y:S05]  /*6180*/  @!P0 NANOSLEEP.SYNCS 0x989680 ;  /* 0x009896800000895d */ /* 0x004fea0003900000 */
[----:B------:R-:W2:Y:S02]  /*6190*/  @!P0 SYNCS.PHASECHK.TRANS64 P0, [R0+URZ+0x1b8], R3 ;  /* 0x0001b803000085a7 */ /* 0x000ea400080010ff */
[----:B--2---:R-:W-:Y:S05]  /*61a0*/  @P0 EXIT ;  /* 0x000000000000094d */ /* 0x004fea0003800000 */
[----:B------:R-:W-:Y:S05]  /*61b0*/  BRA `(.L_x_112) ;  /* 0xfffffffc00e87947 */ /* 0x000fea000383ffff */
.L_x_101:
[----:B------:R-:W-:-:S06]  /*61c0*/  UISETP.GE.AND UP0, UPT, UR18, 0x4, UPT ;  /* 0x000000041200788c */ /* 0x000fcc000bf06270 */
[----:B------:R-:W-:-:S13]  /*61d0*/  PLOP3.LUT P0, PT, PT, PT, UP0, 0x80, 0x8 ;  /* 0x000000000008781c */ /* 0x000fda0003f0f008 */
[----:B-1----:R-:W-:Y:S05]  /*61e0*/  @!P0 EXIT ;  /* 0x000000000000894d */ /* 0x002fea0003800000 */
[----:B------:R-:W-:Y:S01]  /*61f0*/  BAR.SYNC.DEFER_BLOCKING 0x6, 0xa0 ;  /* 0x0182800000007b1d */ /* 0x000fe20000010000 */
[----:B------:R-:W-:Y:S01]  /*6200*/  IMAD.SHL.U32 R73, R99, 0x20, RZ ;  /* 0x0000002063497824 */ /* 0x000fe200078e00ff */
[----:B------:R-:W-:Y:S01]  /*6210*/  CS2R R94, SRZ ;  /* 0x00000000005e7805 */ /* 0x000fe2000001ff00 */
[----:B------:R-:W-:Y:S02]  /*6220*/  IMAD.SHL.U32 R0, R87, 0x400, RZ ;  /* 0x0000040057007824 */ /* 0x000fe400078e00ff */
[----:B------:R-:W-:Y:S01]  /*6230*/  IMAD.SHL.U32 R4, R99, 0x4, RZ ;  /* 0x0000000463047824 */ /* 0x000fe200078e00ff */
[----:B------:R-:W-:Y:S01]  /*6240*/  UMOV UR44, 0x400 ;  /* 0x00000400002c7882 */ /* 0x000fe20000000000 */
[----:B------:R-:W1:Y:S01]  /*6250*/  LDCU.64 UR4, c[0x0][0xa90] ;  /* 0x00015200ff0477ac */ /* 0x000e620008000a00 */
[----:B------:R-:W2:Y:S01]  /*6260*/  LDC.64 R84, c[0x0][0x8b0] ;  /* 0x00022c00ff547b82 */ /* 0x000ea20000000a00 */
[----:B------:R-:W-:Y:S01]  /*6270*/  LOP3.LUT R97, R73, 0xb60, RZ, 0xc0, !PT ;  /* 0x00000b6049617812 */ /* 0x000fe200078ec0ff */
[----:B------:R-:W-:Y:S01]  /*6280*/  IMAD.U32 R37, R99, 0x10000, RZ ;  /* 0x0001000063257824 */ /* 0x000fe200078e00ff */
[----:B------:R-:W-:Y:S01]  /*6290*/  ULEA UR44, UR45, UR44, 0x18 ;  /* 0x0000002c2d2c7291 */ /* 0x000fe2000f8ec0ff */
[----:B------:R-:W-:Y:S01]  /*62a0*/  LOP3.LUT R5, R73, 0x80, RZ, 0xc0, !PT ;  /* 0x0000008049057812 */ /* 0x000fe200078ec0ff */
[----:B------:R-:W-:Y:S01]  /*62b0*/  IMAD.MOV.U32 R36, RZ, RZ, RZ ;  /* 0x000000ffff247224 */ /* 0x000fe200078e00ff */
[----:B------:R-:W-:Y:S01]  /*62c0*/  LOP3.LUT R97, R97, 0x400, R0, 0xf8, !PT ;  /* 0x0000040061617812 */ /* 0x000fe200078ef800 */
[----:B------:R-:W-:Y:S01]  /*62d0*/  IMAD.SHL.U32 R0, R87, 0x200000, RZ ;  /* 0x0020000057007824 */ /* 0x000fe200078e00ff */
[----:B------:R-:W3:Y:S01]  /*62e0*/  LDC.64 R74, c[0x0][0x8a8] ;  /* 0x00022a00ff4a7b82 */ /* 0x000ee20000000a00 */
[----:B------:R-:W-:Y:S01]  /*62f0*/  LOP3.LUT R4, R5, 0x10, R4, 0xf8, !PT ;  /* 0x0000001005047812 */ /* 0x000fe200078ef804 */
[----:B------:R-:W-:Y:S01]  /*6300*/  IMAD.MOV.U32 R96, RZ, RZ, RZ ;  /* 0x000000ffff607224 */ /* 0x000fe200078e00ff */
[----:B------:R-:W-:Y:S01]  /*6310*/  LOP3.LUT P0, RZ, R73, 0x80, RZ, 0xc0, !PT ;  /* 0x0000008049ff7812 */ /* 0x000fe2000780c0ff */
[----:B------:R-:W-:Y:S01]  /*6320*/  IMAD.MOV.U32 R93, RZ, RZ, RZ ;  /* 0x000000ffff5d7224 */ /* 0x000fe200078e00ff */
[----:B------:R-:W-:Y:S01]  /*6330*/  LOP3.LUT R0, R0, 0x200000, RZ, 0xc0, !PT ;  /* 0x0020000000007812 */ /* 0x000fe200078ec0ff */
[----:B------:R-:W4:Y:S01]  /*6340*/  LDCU UR56, c[0x0][0x370] ;  /* 0x00006e00ff3877ac */ /* 0x000f220008000800 */
[----:B------:R-:W-:Y:S01]  /*6350*/  LOP3.LUT R97, R97, R4, RZ, 0xfc, !PT ;  /* 0x0000000461617212 */ /* 0x000fe200078efcff */
[----:B------:R-:W4:Y:S01]  /*6360*/  LDS R2, [UR44+0x220] ;  /* 0x0002202cff027984 */ /* 0x000f220008000800 */
[----:B-1----:R-:W-:Y:S01]  /*6370*/  IMAD.U32 R89, RZ, RZ, UR4 ;  /* 0x00000004ff597e24 */ /* 0x002fe2000f8e00ff */
[----:B------:R-:W-:Y:S01]  /*6380*/  UIADD3 UR4, UPT, UPT, UR44, 0x2300, URZ ;  /* 0x000023002c047890 */ /* 0x000fe2000fffe0ff */
[----:B------:R-:W-:Y:S01]  /*6390*/  IMAD.U32 R88, RZ, RZ, UR5 ;  /* 0x00000005ff587e24 */ /* 0x000fe2000f8e00ff */
[----:B------:R-:W-:Y:S01]  /*63a0*/  UIADD3 UR5, UPT, UPT, UR44, 0x300, URZ ;  /* 0x000003002c057890 */ /* 0x000fe2000fffe0ff */
[----:B------:R-:W-:Y:S01]  /*63b0*/  LOP3.LUT R37, R0, 0x400000, R37, 0xf8, !PT ;  /* 0x0040000000257812 */ /* 0x000fe200078ef825 */
[----:B------:R-:W1:Y:S01]  /*63c0*/  LDCU UR42, c[0x0][0xb0c] ;  /* 0x00016180ff2a77ac */ /* 0x000e620008000800 */
[----:B------:R-:W-:Y:S01]  /*63d0*/  P2R R0, PR, RZ, 0x1 ;  /* 0x00000001ff007803 */ /* 0x000fe20000000000 */
[----:B------:R-:W-:Y:S01]  /*63e0*/  IMAD.U32 R98, RZ, RZ, UR4 ;  /* 0x00000004ff627e24 */ /* 0x000fe2000f8e00ff */
[----:B------:R-:W-:Y:S01]  /*63f0*/  LOP3.LUT R99, R99, 0x60, RZ, 0xc0, !PT ;  /* 0x0000006063637812 */ /* 0x000fe200078ec0ff */
[----:B------:R-:W-:Y:S01]  /*6400*/  IMAD.U32 R100, RZ, RZ, UR5 ;  /* 0x00000005ff647e24 */ /* 0x000fe2000f8e00ff */
[----:B------:R-:W1:Y:S01]  /*6410*/  LDCU UR38, c[0x0][0xb30] ;  /* 0x00016600ff2677ac */ /* 0x000e620008000800 */
[----:B------:R-:W1:Y:S01]  /*6420*/  LDCU.64 UR50, c[0x0][0x888] ;  /* 0x00011100ff3277ac */ /* 0x000e620008000a00 */
[----:B------:R-:W1:Y:S01]  /*6430*/  LDCU.64 UR40, c[0x0][0xb28] ;  /* 0x00016500ff2877ac */ /* 0x000e620008000a00 */
[----:B------:R-:W1:Y:S01]  /*6440*/  LDCU.64 UR58, c[0x0][0x890] ;  /* 0x00011200ff3a77ac */ /* 0x000e620008000a00 */
[----:B------:R-:W1:Y:S01]  /*6450*/  LDCU.128 UR52, c[0x0][0xb10] ;  /* 0x00016200ff3477ac */ /* 0x000e620008000c00 */
[----:B------:R-:W1:Y:S01]  /*6460*/  LDCU.128 UR60, c[0x0][0xa80] ;  /* 0x00015000ff3c77ac */ /* 0x000e620008000c00 */
[----:B------:R-:W1:Y:S01]  /*6470*/  LDCU UR49, c[0x0][0x374] ;  /* 0x00006e80ff3177ac */ /* 0x000e620008000800 */
[C---:B----4-:R-:W-:Y:S01]  /*6480*/  VIADD R3, R2.reuse, 0x40 ;  /* 0x0000004002037836 */ /* 0x050fe20000000000 */
[----:B------:R-:W-:-:S04]  /*6490*/  LOP3.LUT R2, R2, 0xffff, RZ, 0xc0, !PT ;  /* 0x0000ffff02027812 */ /* 0x000fc800078ec0ff */
[----:B------:R-:W-:-:S05]  /*64a0*/  LOP3.LUT R3, R3, 0xffff, RZ, 0xc0, !PT ;  /* 0x0000ffff03037812 */ /* 0x000fca00078ec0ff */
[----:B-123--:R4:W-:Y:S02]  /*64b0*/  STL.64 [R1], R2 ;  /* 0x0000000201007387 */ /* 0x00e9e40000100a00 */
.L_x_139:
[----:B----4-:R-:W-:Y:S04]  /*64c0*/  SHF.L.U32 R3, R95, 0x1f, RZ ;  /* 0x0000001f5f037819 */ /* 0x010fe800000006ff */
[----:B-1----:R-:W1:Y:S02]  /*64d0*/  SYNCS.PHASECHK.TRANS64.TRYWAIT P0, [UR44+0x1d0], R3 ;  /* 0x0001d003ff0075a7 */ /* 0x002e64000800112c */
[----:B-1----:R-:W-:Y:S05]  /*64e0*/  @!P0 BRA `(.L_x_113) ;  /* 0x0000003800ec8947 */ /* 0x002fea0003800000 */
.L_x_219:
[----:B------:R-:W-:Y:S01]  /*64f0*/  LEA R2, R36, UR43, 0x2 ;  /* 0x0000002b24027c11 */ /* 0x000fe2000f8e10ff */
        /* <DEDUP_REMOVED lines=9> */
[----:B------:R-:W-:Y:S09]  /*6590*/  UPRMT UR4, URZ, 0x654, UR4 ;  /* 0x00000654ff047896 */ /* 0x000ff20008000004 */
[----:B---3--:R-:W-:Y:S01]  /*65a0*/  SYNCS.ARRIVE.TRANS64.RED.A1T0 RZ, [UR4], RZ ;  /* 0x000000ffffff79a7 */ /* 0x008fe20008100404 */
[----:B------:R-:W5:Y:S01]  /*65b0*/  LDL R2, [R2] ;  /* 0x0000000002027983 */ /* 0x000f620000100800 */
[----:B--2---:R-:W-:Y:S11]  /*65c0*/  LOP3.LUT P0, RZ, R6, 0x1, RZ, 0xc0, !PT ;  /* 0x0000000106ff7812 */ /* 0x004ff6000780c0ff */
[----:B------:R-:W-:Y:S02]  /*65d0*/  @!UPT UIADD3 URZ, UPT, UPT, URZ, URZ, URZ ;  /* 0x000000fffffff290 */ /* 0x000fe4000fffe0ff */
[----:B------:R-:W-:Y:S01]  /*65e0*/  VOTEU.ANY UP1, P0 ;  /* 0x0000000000ff7886 */ /* 0x000fe20000020100 */
[----:B------:R-:W-:Y:S01]  /*65f0*/  PLOP3.LUT P0, PT, PT, PT, UP1, 0x80, 0x8 ;  /* 0x000000000008781c */ /* 0x000fe20003f0f018 */
[----:B------:R-:W-:Y:S11]  /*6600*/  UP2UR UR48, UPR, URZ, 0x2 ;  /* 0x00000002ff307883 */ /* 0x000ff60008000000 */
[----:B------:R-:W-:Y:S01]  /*6610*/  @!UPT UIADD3 URZ, UPT, UPT, URZ, URZ, URZ ;  /* 0x000000fffffff290 */ /* 0x000fe2000fffe0ff */
[----:B-1----:R-:W-:Y:S02]  /*6620*/  @P0 MOV R3, R4 ;  /* 0x0000000400030202 */ /* 0x002fe40000000f00 */
[----:B------:R-:W-:Y:S02]  /*6630*/  @P0 LOP3.LUT R0, R5, 0xffff, RZ, 0xc0, !PT ;  /* 0x0000ffff05000812 */ /* 0x000fe400078ec0ff */
[----:B------:R-:W-:Y:S02]  /*6640*/  @P0 R2UR UR5, R3 ;  /* 0x00000000030502ca */ /* 0x000fe400000e0000 */
[----:B------:R-:W-:Y:S11]  /*6650*/  @P0 R2UR UR4, R0 ;  /* 0x00000000000402ca */ /* 0x000ff600000e0000 */
[----:B------:R-:W-:Y:S02]  /*6660*/  @UP1 UMOV UR37, UR5 ;  /* 0x0000000500251c82 */ /* 0x000fe40008000000 */
[----:B------:R-:W-:Y:S01]  /*6670*/  @UP1 UMOV UR36, UR4 ;  /* 0x0000000400241c82 */ /* 0x000fe20008000000 */
[----:B------:R-:W-:Y:S05]  /*6680*/  BRA.U !UP0, `(.L_x_114) ;  /* 0x0000000108cc7547 */ /* 0x000fea000b800000 */
[----:B------:R-:W1:Y:S01]  /*6690*/  LDCU UR9, c[0x0][0xb20] ;  /* 0x00016400ff0977ac */ /* 0x000e620008000800 */
[----:B------:R-:W-:Y:S02]  /*66a0*/  UIMAD.WIDE.U32 UR4, UR49, UR55, URZ ;  /* 0x00000037310472a5 */ /* 0x000fe4000f8e00ff */
[----:B------:R-:W-:Y:S02]  /*66b0*/  UIMAD.WIDE.U32 UR6, UR56, UR52, URZ ;  /* 0x00000034380672a5 */ /* 0x000fe4000f8e00ff */
[----:B------:R-:W-:Y:S02]  /*66c0*/  UIMAD.WIDE.U32 UR10, UR36, UR55, URZ ;  /* 0x00000037240a72a5 */ /* 0x000fe4000f8e00ff */
[----:B------:R-:W-:Y:S02]  /*66d0*/  UISETP.NE.AND UP0, UPT, UR54, 0x1, UPT ;  /* 0x000000013600788c */ /* 0x000fe4000bf05270 */
[----:B------:R-:W-:Y:S02]  /*66e0*/  UISETP.NE.AND UP1, UPT, UR42, 0x1, UPT ;  /* 0x000000012a00788c */ /* 0x000fe4000bf25270 */
[----:B------:R-:W-:Y:S02]  /*66f0*/  UISETP.NE.AND UP2, UPT, UR39, 0x1, UPT ;  /* 0x000000012700788c */ /* 0x000fe4000bf45270 */
[----:B------:R-:W-:Y:S01]  /*6700*/  UIMAD.WIDE.U32 UR12, UR37, UR52, URZ ;  /* 0x00000034250c72a5 */ /* 0x000fe2000f8e00ff */
[----:B------:R-:W-:Y:S01]  /*6710*/  UMOV UR4, UR5 ;  /* 0x0000000500047c82 */ /* 0x000fe20008000000 */
[----:B------:R-:W-:Y:S01]  /*6720*/  UMOV UR6, UR11 ;  /* 0x0000000b00067c82 */ /* 0x000fe20008000000 */
[----:B-1----:R-:W-:Y:S03]  /*6730*/  USHF.R.U32.HI UR8, URZ, UR9, UR4 ;  /* 0x00000009ff087299 */ /* 0x002fe60008011604 */
[----:B------:R-:W-:Y:S02]  /*6740*/  UMOV UR4, UR7 ;  /* 0x0000000700047c82 */ /* 0x000fe40008000000 */
[----:B------:R-:W-:Y:S02]  /*6750*/  USHF.R.U32.HI UR5, URZ, UR53, UR4 ;  /* 0x00000035ff057299 */ /* 0x000fe40008011604 */
[----:B------:R-:W-:Y:S02]  /*6760*/  USEL UR4, UR49, UR8, !UP0 ;  /* 0x0000000831047287 */ /* 0x000fe4000c000000 */
[----:B------:R-:W-:Y:S02]  /*6770*/  USHF.R.U32.HI UR8, URZ, UR9, UR6 ;  /* 0x00000009ff087299 */ /* 0x000fe40008011606 */
[----:B------:R-:W-:Y:S02]  /*6780*/  UIMAD.WIDE.U32 UR6, UR4, UR40, URZ ;  /* 0x00000028040672a5 */ /* 0x000fe4000f8e00ff */
[----:B------:R-:W-:Y:S02]  /*6790*/  USEL UR9, UR56, UR5, !UP1 ;  /* 0x0000000538097287 */ /* 0x000fe4000c800000 */
[----:B------:R-:W-:Y:S02]  /*67a0*/  USEL UR8, UR36, UR8, !UP0 ;  /* 0x0000000824087287 */ /* 0x000fe4000c000000 */
[----:B------:R-:W-:Y:S01]  /*67b0*/  UIMAD.WIDE.U32 UR10, UR9, UR40, URZ ;  /* 0x00000028090a72a5 */ /* 0x000fe2000f8e00ff */
[----:B------:R-:W-:Y:S01]  /*67c0*/  UMOV UR6, UR7 ;  /* 0x0000000700067c82 */ /* 0x000fe20008000000 */
[----:B------:R-:W-:Y:S01]  /*67d0*/  UMOV UR5, UR13 ;  /* 0x0000000d00057c82 */ /* 0x000fe20008000000 */
[----:B------:R-:W-:Y:S02]  /*67e0*/  @UP2 USHF.R.U32.HI UR4, URZ, UR41, UR6 ;  /* 0x00000029ff042299 */ /* 0x000fe40008011606 */
[----:B------:R-:W-:Y:S02]  /*67f0*/  USHF.R.U32.HI UR5, URZ, UR53, UR5 ;  /* 0x00000035ff057299 */ /* 0x000fe40008011605 */
[----:B------:R-:W-:Y:S02]  /*6800*/  UIMAD UR4, UR39, UR4, URZ ;  /* 0x00000004270472a4 */ /* 0x000fe4000f8e02ff */
[----:B------:R-:W-:Y:S02]  /*6810*/  USEL UR5, UR37, UR5, !UP1 ;  /* 0x0000000525057287 */ /* 0x000fe4000c800000 */
[----:B------:R-:W-:Y:S01]  /*6820*/  UISETP.GE.AND UP0, UPT, UR8, UR4, UPT ;  /* 0x000000040800728c */ /* 0x000fe2000bf06270 */
[----:B------:R-:W-:Y:S01]  /*6830*/  UMOV UR6, UR11 ;  /* 0x0000000b00067c82 */ /* 0x000fe20008000000 */
[----:B------:R-:W-:Y:S02]  /*6840*/  UIMAD.WIDE.U32 UR10, UR8, UR40, URZ ;  /* 0x00000028080a72a5 */ /* 0x000fe4000f8e00ff */
[----:B------:R-:W-:Y:S04]  /*6850*/  @UP2 USHF.R.U32.HI UR9, URZ, UR41, UR6 ;  /* 0x00000029ff092299 */ /* 0x000fe80008011606 */
[----:B------:R-:W-:Y:S01]  /*6860*/  UIMAD UR6, UR39, UR9, URZ ;  /* 0x00000009270672a4 */ /* 0x000fe2000f8e02ff */
[----:B------:R-:W-:Y:S03]  /*6870*/  UMOV UR4, UR11 ;  /* 0x0000000b00047c82 */ /* 0x000fe60008000000 */
[----:B------:R-:W-:Y:S02]  /*6880*/  UISETP.GE.OR UP0, UPT, UR5, UR6, UP0 ;  /* 0x000000060500728c */ /* 0x000fe40008706670 */
[----:B------:R-:W-:Y:S02]  /*6890*/  USHF.R.U32.HI UR4, URZ, UR41, UR4 ;  /* 0x00000029ff047299 */ /* 0x000fe40008011604 */
[----:B------:R-:W-:Y:S02]  /*68a0*/  UIMAD.WIDE.U32 UR6, UR5, UR40, URZ ;  /* 0x00000028050672a5 */ /* 0x000fe4000f8e00ff */
[----:B------:R-:W-:Y:S02]  /*68b0*/  USEL UR11, UR8, UR4, !UP2 ;  /* 0x00000004080b7287 */ /* 0x000fe4000d000000 */
[----:B------:R-:W-:Y:S02]  /*68c0*/  UIADD3 UR6, UPT, UPT, -UR5, URZ, URZ ;  /* 0x000000ff05067290 */ /* 0x000fe4000fffe1ff */
[----:B------:R-:W-:Y:S02]  /*68d0*/  UIADD3 UR10, UPT, UPT, -UR11, URZ, URZ ;  /* 0x000000ff0b0a7290 */ /* 0x000fe4000fffe1ff */
[----:B------:R-:W-:Y:S02]  /*68e0*/  UIMAD UR6, UR42, UR6, UR37 ;  /* 0x000000062a0672a4 */ /* 0x000fe4000f8e0225 */
[----:B------:R-:W-:Y:S01]  /*68f0*/  UIMAD UR10, UR39, UR10, UR8 ;  /* 0x0000000a270a72a4 */ /* 0x000fe2000f8e0208 */
[----:B------:R-:W-:Y:S01]  /*6900*/  @!UP0 UMOV UR4, UR7 ;  /* 0x0000000700048c82 */ /* 0x000fe20008000000 */
[----:B------:R-:W-:Y:S02]  /*6910*/  UIADD3 UR7, UPT, UPT, -UR8, URZ, URZ ;  /* 0x000000ff08077290 */ /* 0x000fe4000fffe1ff */
[----:B------:R-:W-:Y:S04]  /*6920*/  @!UP0 USHF.R.U32.HI UR4, URZ, UR41, UR4 ;  /* 0x00000029ff048299 */ /* 0x000fe80008011604 */
[----:B------:R-:W-:Y:S04]  /*6930*/  @!UP0 USEL UR4, UR5, UR4, !UP2 ;  /* 0x0000000405048287 */ /* 0x000fe8000d000000 */
[----:B------:R-:W-:Y:S02]  /*6940*/  @!UP0 UIMAD UR9, UR9, UR10, UR4 ;  /* 0x0000000a090982a4 */ /* 0x000fe4000f8e0204 */
[----:B------:R-:W-:Y:S02]  /*6950*/  @!UP0 UIADD3 UR10, UPT, UPT, UR11, -UR4, URZ ;  /* 0x800000040b0a8290 */ /* 0x000fe4000fffe0ff */
[----:B------:R-:W-:Y:S02]  /*6960*/  UIMAD UR4, UR54, UR7, UR36 ;  /* 0x00000007360472a4 */ /* 0x000fe4000f8e0224 */
[----:B------:R-:W-:Y:S03]  /*6970*/  @!UP0 UIMAD UR8, UR10, UR39, UR5 ;  /* 0x000000270a0882a4 */ /* 0x000fe6000f8e0205 */
[----:B------:R-:W-:Y:S02]  /*6980*/  @!UP0 UMOV UR5, UR9 ;  /* 0x0000000900058c82 */ /* 0x000fe40008000000 */
[----:B------:R-:W-:Y:S02]  /*6990*/  UIMAD UR37, UR5, UR42, UR6 ;  /* 0x0000002a052572a4 */ /* 0x000fe4000f8e0206 */
[----:B------:R-:W-:Y:S11]  /*69a0*/  UIMAD UR36, UR8, UR54, UR4 ;  /* 0x00000036082472a4 */ /* 0x000ff6000f8e0204 */
[----:B------:R-:W-:Y:S01]  /*69b0*/  @!UPT UIADD3 URZ, UPT, UPT, URZ, URZ, URZ ;  /* 0x000000fffffff290 */ /* 0x000fe2000fffe0ff */
.L_x_114:
[----:B------:R-:W-:Y:S01]  /*69c0*/  UISETP.NE.AND UP0, UPT, UR38, 0x1, UPT ;  /* 0x000000012600788c */ /* 0x000fe2000bf05270 */
[----:B------:R-:W-:Y:S01]  /*69d0*/  @P0 SHF.R.U32.HI R4, RZ, 0x10, R5 ;  /* 0x00000010ff040819 */ /* 0x000fe20000011605 */
[----:B------:R-:W-:Y:S02]  /*69e0*/  UIADD3 UR11, UPT, UPT, UR44, 0x300, URZ ;  /* 0x000003002c0b7890 */ /* 0x000fe4000fffe0ff */
[----:B------:R-:W-:Y:S01]  /*69f0*/  USHF.L.U32 UR45, UR20, 0x7, URZ ;  /* 0x00000007142d7899 */ /* 0x000fe200080006ff */
[----:B------:R-:W-:Y:S06]  /*6a00*/  @P0 R2UR UR57, R4 ;  /* 0x00000000043902ca */ /* 0x000fec00000e0000 */
[----:B------:R-:W1:Y:S01]  /*6a10*/  @!UP0 LDCU.128 UR12, c[0x0][0xb10] ;  /* 0x00016200ff0c87ac */ /* 0x000e620008000c00 */
[----:B------:R-:W2:Y:S01]  /*6a20*/  @!UP0 LDCU UR5, c[0x0][0xb0c] ;  /* 0x00016180ff0587ac */ /* 0x000ea20008000800 */
[----:B------:R-:W3:Y:S01]  /*6a30*/  @!UP0 LDCU UR10, c[0x0][0xb20] ;  /* 0x00016400ff0a87ac */ /* 0x000ee20008000800 */
[----:B-1----:R-:W-:Y:S02]  /*6a40*/  UIMAD.WIDE.U32 UR8, UR37, UR12, URZ ;  /* 0x0000000c250872a5 */ /* 0x002fe4000f8e00ff */
[----:B------:R-:W-:Y:S02]  /*6a50*/  UIMAD.WIDE.U32 UR6, UR36, UR15, URZ ;  /* 0x0000000f240672a5 */ /* 0x000fe4000f8e00ff */
[----:B------:R-:W-:Y:S03]  /*6a60*/  @!UP0 UISETP.NE.AND UP1, UPT, UR14, 0x1, UPT ;  /* 0x000000010e00888c */ /* 0x000fe6000bf25270 */
[----:B------:R-:W-:Y:S01]  /*6a70*/  @!UP0 UMOV UR4, UR9 ;  /* 0x0000000900048c82 */ /* 0x000fe20008000000 */
[----:B--2---:R-:W-:Y:S02]  /*6a80*/  @!UP0 UISETP.NE.AND UP2, UPT, UR5, 0x1, UPT ;  /* 0x000000010500888c */ /* 0x004fe4000bf45270 */
[----:B------:R-:W-:Y:S01]  /*6a90*/  @!UP0 USHF.R.U32.HI UR4, URZ, UR13, UR4 ;  /* 0x0000000dff048299 */ /* 0x000fe20008011604 */
[----:B------:R-:W-:Y:S02]  /*6aa0*/  @!UP0 UMOV UR6, UR7 ;  /* 0x0000000700068c82 */ /* 0x000fe40008000000 */
[----:B---3--:R-:W-:Y:S02]  /*6ab0*/  @!UP0 USHF.R.U32.HI UR6, URZ, UR10, UR6 ;  /* 0x0000000aff068299 */ /* 0x008fe40008011606 */
[----:B------:R-:W-:Y:S02]  /*6ac0*/  @!UP0 USEL UR7, UR37, UR4, !UP2 ;  /* 0x0000000425078287 */ /* 0x000fe4000d000000 */
[----:B------:R-:W-:Y:S04]  /*6ad0*/  @!UP0 USEL UR6, UR36, UR6, !UP1 ;  /* 0x0000000624068287 */ /* 0x000fe8000c800000 */
[----:B------:R-:W-:Y:S02]  /*6ae0*/  @!UP0 UIADD3 UR4, UPT, UPT, -UR7, UR6, URZ ;  /* 0x0000000607048290 */ /* 0x000fe4000fffe1ff */
[----:B------:R-:W-:Y:S02]  /*6af0*/  @!UP0 UIADD3 UR6, UPT, UPT, UR7, -UR6, URZ ;  /* 0x8000000607068290 */ /* 0x000fe4000fffe0ff */
[----:B------:R-:W-:Y:S02]  /*6b00*/  @!UP0 UIMAD UR37, UR4, UR5, UR37 ;  /* 0x00000005042582a4 */ /* 0x000fe4000f8e0225 */
[----:B------:R-:W-:Y:S02]  /*6b10*/  @!UP0 UIMAD UR36, UR6, UR14, UR36 ;  /* 0x0000000e062482a4 */ /* 0x000fe4000f8e0224 */
[----:B------:R-:W-:Y:S09]  /*6b20*/  ULOP3.LUT UP0, URZ, UR11, 0x90, URZ, 0xc0, !UPT ;  /* 0x000000900bff7892 */ /* 0x000ff2000f80c0ff */
[----:B------:R-:W-:Y:S05]  /*6b30*/  BRA.U !UP0, `(.L_x_115) ;  /* 0x0000000108407547 */ /* 0x000fea000b800000 */
[----:B------:R-:W1:Y:S01]  /*6b40*/  LDCU.64 UR8, c[0x4][0x80] ;  /* 0x01001000ff0877ac */ /* 0x000e620008000a00 */
[----:B------:R-:W-:Y:S01]  /*6b50*/  MOV R15, 0x0 ;  /* 0x00000000000f7802 */ /* 0x000fe20000000f00 */
[----:B------:R-:W-:Y:S02]  /*6b60*/  HFMA2 R12, -RZ, RZ, 0, 5.9604644775390625e-08 ;  /* 0x00000001ff0c7431 */ /* 0x000fe400000001ff */
[----:B------:R-:W-:Y:S02]  /*6b70*/  IMAD.MOV.U32 R8, RZ, RZ, 0x70 ;  /* 0x00000070ff087424 */ /* 0x000fe400078e00ff */
[----:B------:R-:W-:Y:S01]  /*6b80*/  IMAD.MOV.U32 R13, RZ, RZ, RZ ;  /* 0x000000ffff0d7224 */ /* 0x000fe200078e00ff */
[----:B------:R-:W2:Y:S01]  /*6b90*/  LDCU.64 UR6, c[0x4][0x88] ;  /* 0x01001100ff0677ac */ /* 0x000ea20008000a00 */
[----:B------:R-:W3:Y:S01]  /*6ba0*/  LDC.64 R14, c[0x4][R15] ;  /* 0x010000000f0e7b82 */ /* 0x000ee20000000a00 */
[----:B------:R-:W4:Y:S01]  /*6bb0*/  LDCU.64 UR4, c[0x4][0x8] ;  /* 0x01000100ff0477ac */ /* 0x000f220008000a00 */
[----:B-1----:R-:W-:Y:S01]  /*6bc0*/  MOV R5, UR9 ;  /* 0x0000000900057c02 */ /* 0x002fe20008000f00 */
[----:B------:R-:W-:Y:S01]  /*6bd0*/  IMAD.U32 R4, RZ, RZ, UR8 ;  /* 0x00000008ff047e24 */ /* 0x000fe2000f8e00ff */
[----:B--2---:R-:W-:Y:S01]  /*6be0*/  MOV R7, UR7 ;  /* 0x0000000700077c02 */ /* 0x004fe20008000f00 */
[----:B------:R-:W-:Y:S01]  /*6bf0*/  IMAD.U32 R6, RZ, RZ, UR6 ;  /* 0x00000006ff067e24 */ /* 0x000fe2000f8e00ff */
[----:B----4-:R-:W-:Y:S01]  /*6c00*/  MOV R11, UR5 ;  /* 0x00000005000b7c02 */ /* 0x010fe20008000f00 */
[----:B------:R-:W-:Y:S02]  /*6c10*/  IMAD.U32 R10, RZ, RZ, UR4 ;  /* 0x00000004ff0a7e24 */ /* 0x000fe4000f8e00ff */
[----:B------:R-:W-:Y:S07]  /*6c20*/  LEPC R20, `(.L_x_115) ;  /* 0x000000001014794e */ /* 0x000fee0000000000 */
[----:B---3-5:R-:W-:Y:S05]  /*6c30*/  CALL.ABS.NOINC R14 ;  /* 0x000000000e007343 */ /* 0x028fea0003c00000 */
.L_x_115:
[----:B------:R-:W-:Y:S01]  /*6c40*/  LOP3.LUT P0, RZ, R98, 0x90, RZ, 0xc0, !PT ;  /* 0x0000009062ff7812 */ /* 0x000fe2000780c0ff */
[----:B------:R-:W-:Y:S11]  /*6c50*/  BSSY.RECONVERGENT B6, `(.L_x_116) ;  /* 0x0000013000067945 */ /* 0x000ff60003800200 */
[----:B------:R-:W-:Y:S01]  /*6c60*/  @!UPT UIADD3 URZ, UPT, UPT, URZ, URZ, URZ ;  /* 0x000000fffffff290 */ /* 0x000fe2000fffe0ff */
[----:B------:R-:W-:Y:S05]  /*6c70*/  @!P0 BRA `(.L_x_117) ;  /* 0x0000000000408947 */ /* 0x000fea0003800000 */
        /* <DEDUP_REMOVED lines=16> */
.L_x_117:
[----:B------:R-:W-:Y:S05]  /*6d80*/  BSYNC.RECONVERGENT B6 ;  /* 0x0000000000067941 */ /* 0x000fea0003800200 */
.L_x_116:
[----:B------:R-:W-:Y:S01]  /*6d90*/  R2UR UR4, R92 ;  /* 0x000000005c0472ca */ /* 0x000fe200000e0000 */
[----:B------:R-:W-:Y:S01]  /*6da0*/  UISETP.NE.U32.AND UP0, UPT, UR58, URZ, UPT ;  /* 0x000000ff3a00728c */ /* 0x000fe2000bf05070 */
[----:B------:R-:W-:Y:S02]  /*6db0*/  ISETP.NE.U32.AND P4, PT, R84, RZ, PT ;  /* 0x000000ff5400720c */ /* 0x000fe40003f85070 */
[----:B------:R-:W-:Y:S01]  /*6dc0*/  ISETP.NE.U32.AND P3, PT, RZ, UR50, PT ;  /* 0x00000032ff007c0c */ /* 0x000fe2000bf65070 */
[----:B------:R-:W-:Y:S01]  /*6dd0*/  UISETP.NE.AND.EX UP1, UPT, UR59, URZ, UPT, UP0 ;  /* 0x000000ff3b00728c */ /* 0x000fe2000bf25300 */
[----:B------:R-:W-:Y:S01]  /*6de0*/  ISETP.NE.AND.EX P4, PT, R85, RZ, PT, P4 ;  /* 0x000000ff5500720c */ /* 0x000fe20003f85340 */
[----:B------:R-:W-:Y:S01]  /*6df0*/  UPLOP3.LUT UP0, UPT, UPT, UPT, UPT, 0x40, 0x4 ;  /* 0x000000000004789c */ /* 0x000fe20003f0e870 */
[----:B------:R-:W-:Y:S05]  /*6e00*/  ISETP.NE.AND.EX P3, PT, RZ, UR51, PT, P3 ;  /* 0x00000033ff007c0c */ /* 0x000fea000bf65330 */
[----:B------:R-:W-:Y:S06]  /*6e10*/  UISETP.NE.AND UP2, UPT, UR4, URZ, UPT ;  /* 0x000000ff0400728c */ /* 0x000fec000bf45270 */
[----:B------:R-:W-:Y:S05]  /*6e20*/  PLOP3.LUT P1, PT, PT, PT, UP2, 0x80, 0x8 ;  /* 0x000000000008781c */ /* 0x000fea0003f2f028 */
[----:B------:R-:W-:Y:S06]  /*6e30*/  @UP2 UPLOP3.LUT UP0, UPT, UPT, UPT, UP1, 0x80, 0x8 ;  /* 0x000000000008289c */ /* 0x000fec0003f0f010 */
[----:B------:R-:W-:Y:S01]  /*6e40*/  PLOP3.LUT P0, PT, PT, PT, UP0, 0x80, 0x8 ;  /* 0x000000000008781c */ /* 0x000fe20003f0f008 */
[----:B------:R-:W-:Y:S01]  /*6e50*/  @!UPT UIADD3 URZ, UPT, UPT, URZ, URZ, URZ ;  /* 0x000000fffffff290 */ /* 0x000fe2000fffe0ff */
[----:B------:R-:W-:Y:S11]  /*6e60*/  BRA.U !UP1, `(.L_x_118) ;  /* 0x00000001093c7547 */ /* 0x000ff6000b800000 */
[----:B------:R-:W-:Y:S01]  /*6e70*/  UISETP.NE.U32.AND UP0, UPT, UR50, URZ, UPT ;  /* 0x000000ff3200728c */ /* 0x000fe2000bf05070 */
[----:B------:R-:W-:Y:S01]  /*6e80*/  HFMA2 R0, -RZ, RZ, 0, 5.9604644775390625e-08 ;  /* 0x00000001ff007431 */ /* 0x000fe200000001ff */
[----:B------:R-:W1:Y:S01]  /*6e90*/  LDCU.64 UR8, c[0x0][0x358] ;  /* 0x00006b00ff0877ac */ /* 0x000e620008000a00 */
[----:B------:R-:W-:Y:S01]  /*6ea0*/  IMAD.MOV.U32 R86, RZ, RZ, 0x1 ;  /* 0x00000001ff567424 */ /* 0x000fe200078e00ff */
[----:B------:R-:W-:Y:S06]  /*6eb0*/  UISETP.NE.AND.EX UP0, UPT, UR51, URZ, UPT, UP0 ;  /* 0x000000ff3300728c */ /* 0x000fec000bf05300 */
        /* <DEDUP_REMOVED lines=9> */
[----:B-12---:R-:W-:Y:S02]  /*6f50*/  @!P2 IMAD.U32 R41, RZ, RZ, UR4 ;  /* 0x00000004ff29ae24 */ /* 0x006fe4000f8e00ff */
.L_x_118:
[----:B------:R-:W-:Y:S05]  /*6f60*/  @!P4 BRA `(.L_x_119) ;  /* 0x000000000024c947 */ /* 0x000fea0003800000 */
[----:B------:R-:W-:Y:S01]  /*6f70*/  ISETP.NE.U32.AND P2, PT, R74, RZ, PT ;  /* 0x000000ff4a00720c */ /* 0x000fe20003f45070 */
[----:B------:R-:W1:Y:S03]  /*6f80*/  LDCU.64 UR4, c[0x0][0x358] ;  /* 0x00006b00ff0477ac */ /* 0x000e660008000a00 */
[----:B------:R-:W-:Y:S11]  /*6f90*/  ISETP.NE.AND.EX P2, PT, R75, RZ, PT, P2 ;  /* 0x000000ff4b00720c */ /* 0x000ff60003f45320 */
[----:B------:R-:W-:Y:S02]  /*6fa0*/  @!UPT UIADD3 URZ, UPT, UPT, URZ, URZ, URZ ;  /* 0x000000fffffff290 */ /* 0x000fe4000fffe0ff */
[----:B------:R-:W2:Y:S01]  /*6fb0*/  @P2 LDC.64 R4, c[0x0][0x8a8] ;  /* 0x00022a00ff042b82 */ /* 0x000ea20000000a00 */
[----:B------:R-:W-:Y:S04]  /*6fc0*/  @P2 IMAD R0, R84, UR47, RZ ;  /* 0x0000002f54002c24 */ /* 0x000fe8000f8e02ff */
[----:B--2---:R-:W-:Y:S05]  /*6fd0*/  @P2 IMAD.WIDE R4, R0, 0x4, R4 ;  /* 0x0000000400042825 */ /* 0x004fea00078e0204 */
[----:B-1---5:R1:W5:Y:S02]  /*6fe0*/  @P2 LDG.E R38, desc[UR4][R4.64] ;  /* 0x0000000404262981 */ /* 0x022364000c1e1900 */
[----:B-1----:R-:W2:Y:S02]  /*6ff0*/  @!P2 LDC R38, c[0x0][0x8a0] ;  /* 0x00022800ff26ab82 */ /* 0x002ea40000000800 */
.L_x_119:
[----:B-----5:R-:W-:Y:S01]  /*7000*/  FSETP.NEU.AND P2, PT, R41, RZ, PT ;  /* 0x000000ff2900720b */ /* 0x020fe20003f4d000 */
[----:B------:R-:W-:Y:S01]  /*7010*/  USHF.L.U32 UR8, UR46, 0x6, URZ ;  /* 0x000000062e087899 */ /* 0x000fe200080006ff */
[----:B------:R-:W-:Y:S01]  /*7020*/  SEL R5, RZ, 0xffffffff, P3 ;  /* 0xffffffffff057807 */ /* 0x000fe20001800000 */
[----:B------:R-:W-:Y:S01]  /*7030*/  UISETP.NE.AND UP0, UPT, UR60, 0x1, UPT ;  /* 0x000000013c00788c */ /* 0x000fe2000bf05270 */
[----:B------:R-:W-:Y:S01]  /*7040*/  LOP3.LUT P4, RZ, R86, 0xff, RZ, 0xc0, !PT ;  /* 0x000000ff56ff7812 */ /* 0x000fe2000788c0ff */
[----:B------:R-:W-:Y:S01]  /*7050*/  UIMAD.WIDE.U32 UR4, UR8, UR61, URZ ;  /* 0x0000003d080472a5 */ /* 0x000fe2000f8e00ff */
[----:B------:R-:W-:Y:S01]  /*7060*/  @P1 SEL R4, RZ, 0xffffffff, P2 ;  /* 0xffffffffff041807 */ /* 0x000fe20001000000 */
[----:B------:R-:W-:Y:S01]  /*7070*/  IMAD.U32 R103, RZ, RZ, UR8 ;  /* 0x00000008ff677e24 */ /* 0x000fe2000f8e00ff */
[----:B------:R-:W-:Y:S01]  /*7080*/  LEA R0, R94, UR44, 0x3 ;  /* 0x0000002c5e007c11 */ /* 0x000fe2000f8e18ff */
[----:B------:R-:W-:Y:S01]  /*7090*/  BSSY B1, `(.L_x_120) ;  /* 0x000004e000017945 */ /* 0x000fe20003800000 */
[----:B------:R-:W-:Y:S01]  /*70a0*/  @P0 SEL R4, R5, R4, !P4 ;  /* 0x0000000405040207 */ /* 0x000fe20006000000 */
[----:B------:R-:W-:Y:S01]  /*70b0*/  IMAD.MOV.U32 R106, RZ, RZ, 0x1 ;  /* 0x00000001ff6a7424 */ /* 0x000fe200078e00ff */
[----:B------:R-:W-:Y:S01]  /*70c0*/  LEA R104, R36, UR44, 0x3 ;  /* 0x0000002c24687c11 */ /* 0x000fe2000f8e18ff */
[----:B------:R-:W-:Y:S01]  /*70d0*/  UMOV UR4, UR5 ;  /* 0x0000000500047c82 */ /* 0x000fe20008000000 */
[----:B------:R-:W-:Y:S01]  /*70e0*/  @P1 LOP3.LUT R4, R4, 0x1, RZ, 0xc0, !PT ;  /* 0x0000000104041812 */ /* 0x000fe200078ec0ff */
[----:B------:R-:W-:Y:S01]  /*70f0*/  USHF.R.U32.HI UR4, URZ, UR62, UR4 ;  /* 0x0000003eff047299 */ /* 0x000fe20008011604 */
[----:B------:R-:W-:Y:S01]  /*7100*/  SHF.L.U32 R3, R96, 0x1f, RZ ;  /* 0x0000001f60037819 */ /* 0x000fe200000006ff */
[----:B------:R-:W-:Y:S01]  /*7110*/  IMAD.IADD R39, R37, 0x1, R2 ;  /* 0x0000000125277824 */ /* 0x000fe200078e0202 */
[----:B------:R-:W-:Y:S01]  /*7120*/  ISETP.NE.U32.OR P6, PT, R4, 0x1, !P1 ;  /* 0x000000010400780c */ /* 0x000fe20004fc5470 */
[----:B------:R-:W-:Y:S01]  /*7130*/  USEL UR4, UR8, UR4, !UP0 ;  /* 0x0000000408047287 */ /* 0x000fe2000c000000 */
[----:B------:R-:W-:Y:S01]  /*7140*/  R2UR UR6, R89 ;  /* 0x00000000590672ca */ /* 0x000fe200000e0000 */
[----:B------:R-:W-:Y:S01]  /*7150*/  UISETP.NE.AND UP0, UPT, UR63, 0x1, UPT ;  /* 0x000000013f00788c */ /* 0x000fe2000bf05270 */
[----:B------:R-:W-:Y:S02]  /*7160*/  R2UR UR9, R88 ;  /* 0x00000000580972ca */ /* 0x000fe400000e0000 */
[----:B------:R-:W-:Y:S02]  /*7170*/  CS2R R82, SRZ ;  /* 0x0000000000527805 */ /* 0x000fe4000001ff00 */
[----:B------:R-:W-:Y:S01]  /*7180*/  PLOP3.LUT P3, PT, PT, PT, UP1, 0x80, 0x8 ;  /* 0x000000000008781c */ /* 0x000fe20003f6f018 */
[----:B------:R-:W-:Y:S01]  /*7190*/  IMAD.U32 R102, RZ, RZ, UR4 ;  /* 0x00000004ff667e24 */ /* 0x000fe2000f8e00ff */
[----:B------:R-:W-:Y:S01]  /*71a0*/  SEL R4, RZ, 0xffffffff, P2 ;  /* 0xffffffffff047807 */ /* 0x000fe20001000000 */
[----:B------:R-:W-:Y:S01]  /*71b0*/  IMAD R8, RZ, RZ, -UR4 ;  /* 0x80000004ff087e24 */ /* 0x000fe2000f8e02ff */
[----:B------:R-:W-:Y:S01]  /*71c0*/  PLOP3.LUT P2, PT, PT, PT, UP0, 0x80, 0x8 ;  /* 0x000000000008781c */ /* 0x000fe20003f4f008 */
[----:B------:R-:W-:Y:S01]  /*71d0*/  IMAD.U32 R101, RZ, RZ, UR4 ;  /* 0x00000004ff657e24 */ /* 0x000fe2000f8e00ff */
[----:B------:R-:W-:Y:S01]  /*71e0*/  P2R R105, PR, RZ, 0x40 ;  /* 0x00000040ff697803 */ /* 0x000fe20000000000 */
[----:B------:R-:W-:Y:S01]  /*71f0*/  IMAD R103, R8, UR60, R103 ;  /* 0x0000003c08677c24 */ /* 0x000fe2000f8e0267 */
[----:B------:R-:W-:Y:S01]  /*7200*/  @P6 SHF.L.U32 R7, R93, 0x1f, RZ ;  /* 0x0000001f5d076819 */ /* 0x000fe200000006ff */
[----:B------:R-:W-:Y:S01]  /*7210*/  UIMAD.WIDE.U32 UR6, UR4, UR6, URZ ;  /* 0x00000006040672a5 */ /* 0x000fe2000f8e00ff */
[----:B------:R-:W-:Y:S02]  /*7220*/  CS2R R80, SRZ ;  /* 0x0000000000507805 */ /* 0x000fe4000001ff00 */
[----:B------:R-:W-:Y:S01]  /*7230*/  CS2R R78, SRZ ;  /* 0x00000000004e7805 */ /* 0x000fe2000001ff00 */
[----:B------:R-:W1:Y:S01]  /*7240*/  @P6 SYNCS.PHASECHK.TRANS64.TRYWAIT P1, [R0+URZ+0x1a0], R7 ;  /* 0x0001a007000065a7 */ /* 0x000e6200080211ff */
[----:B------:R-:W-:Y:S02]  /*7250*/  @P3 SEL R4, R5, R4, !P4 ;  /* 0x0000000405043207 */ /* 0x000fe40006000000 */
[----:B------:R-:W-:Y:S01]  /*7260*/  CS2R R76, SRZ ;  /* 0x00000000004c7805 */ /* 0x000fe2000001ff00 */
[----:B------:R-:W-:Y:S01]  /*7270*/  UMOV UR5, UR7 ;  /* 0x0000000700057c82 */ /* 0x000fe20008000000 */
[----:B------:R-:W-:Y:S01]  /*7280*/  LOP3.LUT R4, R4, 0x1, RZ, 0xc0, !PT ;  /* 0x0000000104047812 */ /* 0x000fe200078ec0ff */
[----:B------:R-:W-:Y:S03]  /*7290*/  USHF.R.U32.HI UR5, URZ, UR9, UR5 ;  /* 0x00000009ff057299 */ /* 0x000fe60008011605 */
[----:B------:R-:W-:Y:S03]  /*72a0*/  ISETP.NE.U32.AND P5, PT, R4, 0x1, PT ;  /* 0x000000010400780c */ /* 0x000fe60003fa5070 */
[----:B------:R-:W-:Y:S02]  /*72b0*/  SEL R102, R102, UR5, !P2 ;  /* 0x0000000566667c07 */ /* 0x000fe4000d000000 */
[----:B------:R-:W-:Y:S01]  /*72c0*/  P2R R107, PR, RZ, 0x20 ;  /* 0x00000020ff6b7803 */ /* 0x000fe20000000000 */
[----:B------:R3:W4:Y:S02]  /*72d0*/  SYNCS.PHASECHK.TRANS64.TRYWAIT P0, [R104+URZ+0x1e0], R3 ;  /* 0x0001e003680075a7 */ /* 0x00072400080011ff */
[----:B------:R-:W-:Y:S04]  /*72e0*/  IMAD.MOV R6, RZ, RZ, -R102 ;  /* 0x000000ffff067224 */ /* 0x000fe800078e0a66 */
[----:B------:R-:W-:Y:S01]  /*72f0*/  IMAD R101, R6, UR63, R101 ;  /* 0x0000003f06657c24 */ /* 0x000fe2000f8e0265 */
[----:B-1----:R-:W-:Y:S01]  /*7300*/  @P6 SEL R106, RZ, 0x1, !P1 ;  /* 0x00000001ff6a6807 */ /* 0x002fe20004800000 */
[----:B---3--:R-:W-:Y:S06]  /*7310*/  @!P6 BRA `(.L_x_121) ;  /* 0x000000000094e947 */ /* 0x008fec0003800000 */
[----:B------:R-:W-:Y:S01]  /*7320*/  @P5 IMAD R6, R94, 0x1000, R97 ;  /* 0x000010005e065824 */ /* 0x000fe200078e0261 */
[----:B------:R-:W-:Y:S01]  /*7330*/  LOP3.LUT P6, RZ, R73, 0x80, RZ, 0xc0, !PT ;  /* 0x0000008049ff7812 */ /* 0x000fe200078cc0ff */
[----:B------:R-:W1:Y:S01]  /*7340*/  S2R R2, SR_CgaCtaId ;  /* 0x0000000000027919 */ /* 0x000e620000008800 */
[----:B------:R-:W-:Y:S01]  /*7350*/  ISETP.NE.AND P2, PT, R106, RZ, PT ;  /* 0x000000ff6a00720c */ /* 0x000fe20003f45270 */
[----:B------:R-:W-:Y:S01]  /*7360*/  @P5 VIADD R4, R6, UR44 ;  /* 0x0000002c06045c36 */ /* 0x000fe20008000000 */
[----:B------:R-:W-:Y:S01]  /*7370*/  PLOP3.LUT P1, PT, PT, PT, PT, 0x8, 0x80 ;  /* 0x000000000080781c */ /* 0x000fe20003f2e170 */
[----:B------:R-:W-:Y:S01]  /*7380*/  BSSY B0, `(.L_x_122) ;  /* 0x000000d000007945 */ /* 0x000fe20003800000 */
[----:B------:R-:W-:Y:S01]  /*7390*/  @P5 PLOP3.LUT P1, PT, P6, PT, PT, 0x80, 0x8 ;  /* 0x000000000008581c */ /* 0x000fe2000372f070 */
[C---:B------:R-:W-:Y:S01]  /*73a0*/  @P5 VIADD R5, R4.reuse, 0x300 ;  /* 0x0000030004055836 */ /* 0x040fe20000000000 */
[----:B------:R-:W-:Y:S01]  /*73b0*/  CS2R R78, SRZ ;  /* 0x00000000004e7805 */ /* 0x000fe2000001ff00 */
[----:B------:R-:W-:Y:S01]  /*73c0*/  @P5 VIADD R4, R4, 0x310 ;  /* 0x0000031004045836 */ /* 0x000fe20000000000 */
[----:B------:R-:W-:Y:S02]  /*73d0*/  CS2R R76, SRZ ;  /* 0x00000000004c7805 */ /* 0x000fe4000001ff00 */
[----:B------:R-:W-:Y:S02]  /*73e0*/  CS2R R82, SRZ ;  /* 0x0000000000527805 */ /* 0x000fe4000001ff00 */
[----:B------:R-:W-:Y:S05]  /*73f0*/  CS2R R80, SRZ ;  /* 0x0000000000507805 */ /* 0x000fea000001ff00 */
[----:B------:R-:W-:Y:S01]  /*7400*/  @P1 VIADD R4, R5, 0xfffffff0 ;  /* 0xfffffff005041836 */ /* 0x000fe20000000000 */
[----:B------:R-:W-:Y:S06]  /*7410*/  @P2 BRA `(.L_x_123) ;  /* 0x00000000000c2947 */ /* 0x000fec0003800000 */
[----:B------:R-:W-:Y:S04]  /*7420*/  SHF.L.U32 R5, R93, 0x1f, RZ ;  /* 0x0000001f5d057819 */ /* 0x000fe800000006ff */
[----:B------:R-:W3:Y:S02]  /*7430*/  SYNCS.PHASECHK.TRANS64.TRYWAIT P1, [R0+URZ+0x1a0], R5 ;  /* 0x0001a005000075a7 */ /* 0x000ee400080211ff */
[----:B---3--:R-:W-:Y:S05]  /*7440*/  @!P1 BRA `(.L_x_124) ;  /* 0x0000002c002c9947 */ /* 0x008fea0003800000 */
.L_x_123:
[----:B------:R-:W-:Y:S05]  /*7450*/  BSYNC B0 ;  /* 0x0000000000007941 */ /* 0x000fea0003800000 */
.L_x_122:
[----:B------:R-:W-:Y:S01]  /*7460*/  ISETP.NE.AND P1, PT, R107, RZ, PT ;  /* 0x000000ff6b00720c */ /* 0x000fe20003f25270 */
[----:B---3--:R-:W-:Y:S02]  /*7470*/  VIADD R5, R0, 0x1b0 ;  /* 0x000001b000057836 */ /* 0x008fe40000000000 */
[----:B------:R-:W-:Y:S03]  /*7480*/  VIADD R94, R94, 0x1 ;  /* 0x000000015e5e7836 */ /* 0x000fe60000000000 */
[----:B-1----:R-:W-:Y:S07]  /*7490*/  PRMT R2, R2, 0x654, R5 ;  /* 0x0000065402027816 */ /* 0x002fee0000000005 */
[----:B------:R1:W3:Y:S04]  /*74a0*/  @P1 LDS.128 R76, [R6+UR44+0x300] ;  /* 0x0003002c064c1984 */ /* 0x0002e80008000c00 */
[----:B------:R1:W1:Y:S01]  /*74b0*/  @P1 LDS.128 R80, [R4] ;  /* 0x0000000004501984 */ /* 0x0002620000000c00 */
[C---:B------:R-:W-:Y:S01]  /*74c0*/  ISETP.NE.AND P1, PT, R94.reuse, 0x2, PT ;  /* 0x000000025e00780c */ /* 0x040fe20003f25270 */
[----:B------:R-:W-:Y:S01]  /*74d0*/  @!PT LDS RZ, [RZ] ;  /* 0x00000000fffff984 */ /* 0x000fe20000000800 */
[----:B------:R-:W-:Y:S01]  /*74e0*/  @!PT LDS RZ, [RZ] ;  /* 0x00000000fffff984 */ /* 0x000fe20000000800 */
[----:B------:R-:W-:Y:S01]  /*74f0*/  @!PT LDS RZ, [RZ] ;  /* 0x00000000fffff984 */ /* 0x000fe20000000800 */
[----:B------:R-:W-:Y:S01]  /*7500*/  @!PT LDS RZ, [RZ] ;  /* 0x00000000fffff984 */ /* 0x000fe20000000800 */
[----:B------:R5:W-:Y:S06]  /*7510*/  MEMBAR.ALL.CTA ;  /* 0x0000000000007992 */ /* 0x000bec0000008000 */
[----:B-----5:R-:W5:Y:S01]  /*7520*/  FENCE.VIEW.ASYNC.S ;  /* 0x00000000000073c6 */ /* 0x020f620000000000 */
[----:B------:R-:W-:Y:S02]  /*7530*/  SEL R0, RZ, 0x1, P1 ;  /* 0x00000001ff007807 */ /* 0x000fe40000800000 */
[----:B------:R-:W-:Y:S02]  /*7540*/  SEL R94, R94, RZ, P1 ;  /* 0x000000ff5e5e7207 */ /* 0x000fe40000800000 */
[----:B------:R-:W-:Y:S01]  /*7550*/  LOP3.LUT R93, R93, R0, RZ, 0x3c, !PT ;  /* 0x000000005d5d7212 */ /* 0x000fe200078e3cff */
[----:B-----5:R1:W-:Y:S06]  /*7560*/  SYNCS.ARRIVE.TRANS64.RED.A1T0 RZ, [R2+URZ], RZ ;  /* 0x000000ff02ff79a7 */ /* 0x0203ec00081004ff */
.L_x_121:
[----:B------:R-:W-:Y:S05]  /*7570*/  BSYNC B1 ;  /* 0x0000000000017941 */ /* 0x000fea0003800000 */
.L_x_120:
[----:B------:R-:W-:Y:S04]  /*7580*/  SHF.R.U32.HI R0, RZ, 0x15, R39 ;  /* 0x00000015ff007819 */ /* 0x000fe80000011627 */
[----:B------:R-:W-:Y:S01]  /*7590*/  LOP3.LUT P1, RZ, R0, 0x3, R87, 0x48, !PT ;  /* 0x0000000300ff7812 */ /* 0x000fe20007824857 */
[----:B------:R-:W-:Y:S01]  /*75a0*/  @!UPT UIADD3 URZ, UPT, UPT, URZ, URZ, URZ ;  /* 0x000000fffffff290 */ /* 0x000fe2000fffe0ff */
[----:B----4-:R-:W-:Y:S11]  /*75b0*/  @P0 BRA `(.L_x_125) ;  /* 0x0000000000080947 */ /* 0x010ff60003800000 */
[----:B------:R-:W4:Y:S02]  /*75c0*/  SYNCS.PHASECHK.TRANS64.TRYWAIT P0, [R104+URZ+0x1e0], R3 ;  /* 0x0001e003680075a7 */ /* 0x000f2400080011ff */
[----:B----4-:R-:W-:Y:S05]  /*75d0*/  @!P0 BRA `(.L_x_126) ;  /* 0x0000002800dc8947 */ /* 0x010fea0003800000 */
.L_x_125:
[----:B------:R-:W-:Y:S04]  /*75e0*/  BSSY.RECONVERGENT B6, `(.L_x_127) ;  /* 0x0000012000067945 */ /* 0x000fe80003800200 */
[----:B------:R-:W-:Y:S05]  /*75f0*/  @!P1 BRA `(.L_x_128) ;  /* 0x0000000000409947 */ /* 0x000fea0003800000 */
[----:B------:R-:W5:Y:S01]  /*7600*/  LDCU.64 UR8, c[0x4][0x70] ;  /* 0x01000e00ff0877ac */ /* 0x000f620008000a00 */
[----:B----4-:R-:W-:Y:S01]  /*7610*/  MOV R3, 0x0 ;  /* 0x0000000000037802 */ /* 0x010fe20000000f00 */
[----:B------:R-:W-:Y:S02]  /*7620*/  HFMA2 R12, -RZ, RZ, 0, 5.9604644775390625e-08 ;  /* 0x00000001ff0c7431 */ /* 0x000fe400000001ff */
[----:B------:R-:W-:Y:S02]  /*7630*/  IMAD.MOV.U32 R8, RZ, RZ, 0x192 ;  /* 0x00000192ff087424 */ /* 0x000fe400078e00ff */
[----:B------:R-:W-:Y:S01]  /*7640*/  IMAD.MOV.U32 R13, RZ, RZ, RZ ;  /* 0x000000ffff0d7224 */ /* 0x000fe200078e00ff */
[----:B------:R-:W4:Y:S01]  /*7650*/  LDCU.64 UR6, c[0x4][0x78] ;  /* 0x01000f00ff0677ac */ /* 0x000f220008000a00 */
[----:B-1----:R-:W1:Y:S01]  /*7660*/  LDC.64 R2, c[0x4][R3] ;  /* 0x0100000003027b82 */ /* 0x002e620000000a00 */
[----:B------:R-:W2:Y:S01]  /*7670*/  LDCU.64 UR4, c[0x4][0x10] ;  /* 0x01000200ff0477ac */ /* 0x000ea20008000a00 */
[----:B-----5:R-:W-:Y:S01]  /*7680*/  MOV R5, UR9 ;  /* 0x0000000900057c02 */ /* 0x020fe20008000f00 */
[----:B------:R-:W-:Y:S01]  /*7690*/  IMAD.U32 R4, RZ, RZ, UR8 ;  /* 0x00000008ff047e24 */ /* 0x000fe2000f8e00ff */
[----:B----4-:R-:W-:Y:S01]  /*76a0*/  MOV R7, UR7 ;  /* 0x0000000700077c02 */ /* 0x010fe20008000f00 */
[----:B------:R-:W-:Y:S01]  /*76b0*/  IMAD.U32 R6, RZ, RZ, UR6 ;  /* 0x00000006ff067e24 */ /* 0x000fe2000f8e00ff */
[----:B--2---:R-:W-:Y:S01]  /*76c0*/  MOV R11, UR5 ;  /* 0x00000005000b7c02 */ /* 0x004fe20008000f00 */
[----:B------:R-:W-:Y:S02]  /*76d0*/  IMAD.U32 R10, RZ, RZ, UR4 ;  /* 0x00000004ff0a7e24 */ /* 0x000fe4000f8e00ff */
[----:B------:R-:W-:Y:S07]  /*76e0*/  LEPC R20, `(.L_x_128) ;  /* 0x000000001014794e */ /* 0x000fee0000000000 */
[----:B-1-3--:R-:W-:Y:S05]  /*76f0*/  CALL.ABS.NOINC R2 ;  /* 0x0000000002007343 */ /* 0x00afea0003c00000 */
.L_x_128:
[----:B------:R-:W-:Y:S05]  /*7700*/  BSYNC.RECONVERGENT B6 ;  /* 0x0000000000067941 */ /* 0x000fea0003800200 */
.L_x_127:
[-C--:B---3--:R-:W-:Y:S01]  /*7710*/  F2FP.F16.E4M3.UNPACK_B R42, R76.reuse ;  /* 0x0000004cff2a723e */ /* 0x088fe200020006ff */
[----:B------:R-:W-:Y:S05]  /*7720*/  WARPSYNC.ALL ;  /* 0x0000000000007948 */ /* 0x000fea0003800000 */
[----:B------:R-:W-:Y:S01]  /*7730*/  R2UR UR4, R39 ;  /* 0x00000000270472ca */ /* 0x000fe200000e0000 */
[--C-:B------:R-:W-:Y:S01]  /*7740*/  HADD2.F32 R40, -RZ, R42.reuse.H0_H0 ;  /* 0x2000002aff287230 */ /* 0x100fe20000004100 */
[----:B------:R-:W-:Y:S01]  /*7750*/  F2FP.F16.E4M3.UNPACK_B R44, R76.H1 ;  /* 0x0000004cff2c723e */ /* 0x000fe200030006ff */
[----:B------:R-:W-:Y:S01]  /*7760*/  HADD2.F32 R43, -RZ, R42.H1_H1 ;  /* 0x3000002aff2b7230 */ /* 0x000fe20000004100 */
[-C--:B------:R-:W-:Y:S01]  /*7770*/  F2FP.F16.E4M3.UNPACK_B R46, R77.reuse ;  /* 0x0000004dff2e723e */ /* 0x080fe200020006ff */
[----:B------:R-:W-:Y:S01]  /*7780*/  BSSY.RECONVERGENT B0, `(.L_x_129) ;  /* 0x00000a2000007945 */ /* 0x000fe20003800200 */
[----:B------:R-:W-:Y:S01]  /*7790*/  F2FP.F16.E4M3.UNPACK_B R48, R77.H1 ;  /* 0x0000004dff30723e */ /* 0x000fe200030006ff */
[--C-:B------:R-:W-:Y:S01]  /*77a0*/  HADD2.F32 R42, -RZ, R44.reuse.H0_H0 ;  /* 0x2000002cff2a7230 */ /* 0x100fe20000004100 */
[-C--:B------:R-:W-:Y:S01]  /*77b0*/  F2FP.F16.E4M3.UNPACK_B R50, R78.reuse ;  /* 0x0000004eff32723e */ /* 0x080fe200020006ff */
[----:B------:R-:W-:Y:S01]  /*77c0*/  HADD2.F32 R44, -RZ, R44.H1_H1 ;  /* 0x3000002cff2c7230 */ /* 0x000fe20000004100 */
[----:B------:R-:W-:Y:S01]  /*77d0*/  F2FP.F16.E4M3.UNPACK_B R52, R78.H1 ;  /* 0x0000004eff34723e */ /* 0x000fe200030006ff */
[--C-:B------:R-:W-:Y:S01]  /*77e0*/  HADD2.F32 R45, -RZ, R46.reuse.H0_H0 ;  /* 0x2000002eff2d7230 */ /* 0x100fe20000004100 */
[-C--:B------:R-:W-:Y:S01]  /*77f0*/  F2FP.F16.E4M3.UNPACK_B R54, R79.reuse ;  /* 0x0000004fff36723e */ /* 0x080fe200020006ff */
[----:B-1----:R-:W2:Y:S01]  /*7800*/  LDTM.x32 R4, tmem[UR4] ;  /* 0x00000004000479ee */ /* 0x002ea200082c0000 */
[----:B------:R-:W-:Y:S01]  /*7810*/  F2FP.F16.E4M3.UNPACK_B R56, R79.H1 ;  /* 0x0000004fff38723e */ /* 0x000fe200030006ff */
[----:B------:R-:W-:Y:S01]  /*7820*/  HADD2.F32 R46, -RZ, R46.H1_H1 ;  /* 0x3000002eff2e7230 */ /* 0x000fe20000004100 */
[----:B------:R-:W-:Y:S01]  /*7830*/  F2FP.F16.E4M3.UNPACK_B R58, R80 ;  /* 0x00000050ff3a723e */ /* 0x000fe200020006ff */
[--C-:B------:R-:W-:Y:S01]  /*7840*/  HADD2.F32 R49, -RZ, R50.reuse.H0_H0 ;  /* 0x20000032ff317230 */ /* 0x100fe20000004100 */
[----:B------:R-:W-:Y:S01]  /*7850*/  IADD3 R117, PT, PT, R97, UR44, RZ ;  /* 0x0000002c61757c10 */ /* 0x000fe2000fffe0ff */
[----:B------:R-:W-:Y:S01]  /*7860*/  HADD2.F32 R50, -RZ, R50.H1_H1 ;  /* 0x30000032ff327230 */ /* 0x000fe20000004100 */
[----:B------:R-:W-:Y:S01]  /*7870*/  ISETP.NE.AND P6, PT, R105, RZ, PT ;  /* 0x000000ff6900720c */ /* 0x000fe20003fc5270 */
[--C-:B------:R-:W-:Y:S01]  /*7880*/  HADD2.F32 R53, -RZ, R54.reuse.H0_H0 ;  /* 0x20000036ff357230 */ /* 0x100fe20000004100 */
[----:B------:R-:W-:Y:S01]  /*7890*/  LOP3.LUT P5, RZ, R73, 0x80, RZ, 0xc0, !PT ;  /* 0x0000008049ff7812 */ /* 0x000fe200078ac0ff */
[----:B------:R-:W-:Y:S01]  /*78a0*/  HADD2.F32 R54, -RZ, R54.H1_H1 ;  /* 0x30000036ff367230 */ /* 0x000fe20000004100 */
[----:B------:R-:W-:Y:S01]  /*78b0*/  F2FP.F16.E4M3.UNPACK_B R62, R81 ;  /* 0x00000051ff3e723e */ /* 0x000fe200020006ff */
[--C-:B------:R-:W-:Y:S01]  /*78c0*/  HADD2.F32 R57, -RZ, R58.reuse.H0_H0 ;  /* 0x2000003aff397230 */ /* 0x100fe20000004100 */
[----:B------:R-:W-:Y:S01]  /*78d0*/  F2FP.F16.E4M3.UNPACK_B R66, R82 ;  /* 0x00000052ff42723e */ /* 0x000fe200020006ff */
[----:B------:R-:W-:Y:S01]  /*78e0*/  HADD2.F32 R58, -RZ, R58.H1_H1 ;  /* 0x3000003aff3a7230 */ /* 0x000fe20000004100 */
[----:B------:R-:W-:Y:S01]  /*78f0*/  F2FP.F16.E4M3.UNPACK_B R70, R83 ;  /* 0x00000053ff46723e */ /* 0x000fe200020006ff */
[--C-:B------:R-:W-:Y:S01]  /*7900*/  HADD2.F32 R61, -RZ, R62.reuse.H0_H0 ;  /* 0x2000003eff3d7230 */ /* 0x100fe20000004100 */
[----:B------:R-:W-:Y:S01]  /*7910*/  F2FP.F16.E4M3.UNPACK_B R60, R80.H1 ;  /* 0x00000050ff3c723e */ /* 0x000fe200030006ff */
[----:B------:R-:W-:Y:S01]  /*7920*/  HADD2.F32 R62, -RZ, R62.H1_H1 ;  /* 0x3000003eff3e7230 */ /* 0x000fe20000004100 */
[----:B------:R-:W-:Y:S01]  /*7930*/  F2FP.F16.E4M3.UNPACK_B R64, R81.H1 ;  /* 0x00000051ff40723e */ /* 0x000fe200030006ff */
[--C-:B------:R-:W-:Y:S01]  /*7940*/  HADD2.F32 R65, -RZ, R66.reuse.H0_H0 ;  /* 0x20000042ff417230 */ /* 0x100fe20000004100 */
[----:B------:R-:W-:Y:S01]  /*7950*/  F2FP.F16.E4M3.UNPACK_B R68, R82.H1 ;  /* 0x00000052ff44723e */ /* 0x000fe200030006ff */
[----:B------:R-:W-:Y:S01]  /*7960*/  HADD2.F32 R66, -RZ, R66.H1_H1 ;  /* 0x30000042ff427230 */ /* 0x000fe20000004100 */
[----:B------:R-:W-:Y:S01]  /*7970*/  F2FP.F16.E4M3.UNPACK_B R72, R83.H1 ;  /* 0x00000053ff48723e */ /* 0x000fe200030006ff */
[C---:B--2---:R-:W-:Y:S01]  /*7980*/  FMUL R0, R38.reuse, R4 ;  /* 0x0000000426007220 */ /* 0x044fe20000400000 */
[C---:B------:R-:W-:Y:S01]  /*7990*/  FMUL R2, R38.reuse, R5 ;  /* 0x0000000526027220 */ /* 0x040fe20000400000 */
[C---:B------:R-:W-:Y:S01]  /*79a0*/  FMUL R4, R38.reuse, R8 ;  /* 0x0000000826047220 */ /* 0x040fe20000400000 */
[C---:B------:R-:W-:Y:S01]  /*79b0*/  FMUL R5, R38.reuse, R9 ;  /* 0x0000000926057220 */ /* 0x040fe20000400000 */
[C---:B------:R-:W-:Y:S01]  /*79c0*/  FFMA R0, R41.reuse, R40, R0 ;  /* 0x0000002829007223 */ /* 0x040fe20000000000 */
[----:B------:R-:W-:Y:S01]  /*79d0*/  FFMA R2, R41, R43, R2 ;  /* 0x0000002b29027223 */ /* 0x000fe20000000002 */
[C---:B------:R-:W-:Y:S01]  /*79e0*/  FMUL R8, R38.reuse, R12 ;  /* 0x0000000c26087220 */ /* 0x040fe20000400000 */
        /* <DEDUP_REMOVED lines=9> */
[--C-:B------:R-:W-:Y:S02]  /*7a80*/  HADD2.F32 R69, -RZ, R70.reuse.H0_H0 ;  /* 0x20000046ff457230 */ /* 0x100fe40000004100 */
[C---:B------:R-:W-:Y:S01]  /*7a90*/  FMUL R28, R38.reuse, R32 ;  /* 0x00000020261c7220 */ /* 0x040fe20000400000 */
[----:B------:R-:W-:Y:S02]  /*7aa0*/  HADD2.F32 R70, -RZ, R70.H1_H1 ;  /* 0x30000046ff467230 */ /* 0x000fe40000004100 */
[C---:B------:R-:W-:Y:S01]  /*7ab0*/  FMUL R29, R38.reuse, R33 ;  /* 0x00000021261d7220 */ /* 0x040fe20000400000 */
[C---:B----4-:R-:W-:Y:S01]  /*7ac0*/  FMUL R3, R38.reuse, R6 ;  /* 0x0000000626037220 */ /* 0x050fe20000400000 */
[C---:B------:R-:W-:Y:S01]  /*7ad0*/  FMUL R7, R38.reuse, R7 ;  /* 0x0000000726077220 */ /* 0x040fe20000400000 */
[--C-:B------:R-:W-:Y:S02]  /*7ae0*/  HADD2.F32 R47, -RZ, R48.reuse.H0_H0 ;  /* 0x20000030ff2f7230 */ /* 0x100fe40000004100 */
[C---:B------:R-:W-:Y:S01]  /*7af0*/  FMUL R6, R38.reuse, R10 ;  /* 0x0000000a26067220 */ /* 0x040fe20000400000 */
[----:B------:R-:W-:Y:S01]  /*7b00*/  ISETP.NE.AND P0, PT, R99, RZ, PT ;  /* 0x000000ff6300720c */ /* 0x000fe20003f05270 */
[C---:B------:R-:W-:Y:S01]  /*7b10*/  FFMA R3, R41.reuse, R42, R3 ;  /* 0x0000002a29037223 */ /* 0x040fe20000000003 */
[----:B------:R-:W-:Y:S02]  /*7b20*/  HADD2.F32 R48, -RZ, R48.H1_H1 ;  /* 0x30000030ff307230 */ /* 0x000fe40000004100 */
[C---:B------:R-:W-:Y:S01]  /*7b30*/  FFMA R7, R41.reuse, R44, R7 ;  /* 0x0000002c29077223 */ /* 0x040fe20000000007 */
[C---:B------:R-:W-:Y:S01]  /*7b40*/  FMUL R11, R38.reuse, R11 ;  /* 0x0000000b260b7220 */ /* 0x040fe20000400000 */
[C---:B------:R-:W-:Y:S01]  /*7b50*/  FFMA R4, R41.reuse, R45, R4 ;  /* 0x0000002d29047223 */ /* 0x040fe20000000004 */
[----:B------:R-:W-:Y:S01]  /*7b60*/  FFMA R5, R41, R46, R5 ;  /* 0x0000002e29057223 */ /* 0x000fe20000000005 */
[--C-:B------:R-:W-:Y:S01]  /*7b70*/  HADD2.F32 R51, -RZ, R52.reuse.H0_H0 ;  /* 0x20000034ff337230 */ /* 0x100fe20000004100 */
[----:B------:R-:W-:Y:S01]  /*7b80*/  F2FP.SATFINITE.E4M3.F32.PACK_AB_MERGE_C R105, R7, R3, RZ ;  /* 0x000000030769723e */ /* 0x000fe200048070ff */
[C---:B------:R-:W-:Y:S01]  /*7b90*/  FFMA R6, R41.reuse, R47, R6 ;  /* 0x0000002f29067223 */ /* 0x040fe20000000006 */
[----:B------:R-:W-:Y:S02]  /*7ba0*/  HADD2.F32 R52, -RZ, R52.H1_H1 ;  /* 0x30000034ff347230 */ /* 0x000fe40000004100 */
[----:B------:R-:W-:Y:S01]  /*7bb0*/  FMUL R10, R38, R14 ;  /* 0x0000000e260a7220 */ /* 0x000fe20000400000 */
[----:B------:R-:W-:Y:S01]  /*7bc0*/  F2FP.SATFINITE.E4M3.F32.PACK_AB_MERGE_C R108, R2, R0, R105 ;  /* 0x00000000026c723e */ /* 0x000fe20004807069 */
[C---:B------:R-:W-:Y:S01]  /*7bd0*/  FFMA R11, R41.reuse, R48, R11 ;  /* 0x00000030290b7223 */ /* 0x040fe2000000000b */
[----:B------:R-:W-:Y:S01]  /*7be0*/  MOV R105, 0x10 ;  /* 0x0000001000697802 */ /* 0x000fe20000000f00 */
[C---:B------:R-:W-:Y:S01]  /*7bf0*/  FMUL R15, R38.reuse, R15 ;  /* 0x0000000f260f7220 */ /* 0x040fe20000400000 */
[C---:B------:R-:W-:Y:S01]  /*7c00*/  FFMA R8, R41.reuse, R49, R8 ;  /* 0x0000003129087223 */ /* 0x040fe20000000008 */
[----:B------:R-:W-:Y:S01]  /*7c10*/  FFMA R9, R41, R50, R9 ;  /* 0x0000003229097223 */ /* 0x000fe20000000009 */
[----:B------:R-:W-:Y:S01]  /*7c20*/  F2FP.SATFINITE.E4M3.F32.PACK_AB_MERGE_C R109, R11, R6, RZ ;  /* 0x000000060b6d723e */ /* 0x000fe200048070ff */
[--C-:B------:R-:W-:Y:S01]  /*7c30*/  HADD2.F32 R55, -RZ, R56.reuse.H0_H0 ;  /* 0x20000038ff377230 */ /* 0x100fe20000004100 */
[----:B------:R-:W-:Y:S01]  /*7c40*/  SEL R116, R105, 0xfffffff0, !P5 ;  /* 0xfffffff069747807 */ /* 0x000fe20006800000 */
[----:B------:R-:W-:Y:S01]  /*7c50*/  FFMA R10, R41, R51, R10 ;  /* 0x00000033290a7223 */ /* 0x000fe2000000000a */
[----:B------:R-:W-:Y:S01]  /*7c60*/  F2FP.SATFINITE.E4M3.F32.PACK_AB_MERGE_C R109, R5, R4, R109 ;  /* 0x00000004056d723e */ /* 0x000fe2000480706d */
[----:B------:R-:W-:Y:S01]  /*7c70*/  FFMA R15, R41, R52, R15 ;  /* 0x00000034290f7223 */ /* 0x000fe2000000000f */
[----:B------:R-:W-:Y:S01]  /*7c80*/  IADD3 R105, PT, PT, R117, R116, RZ ;  /* 0x0000007475697210 */ /* 0x000fe20007ffe0ff */
[C---:B------:R-:W-:Y:S01]  /*7c90*/  FFMA R12, R41.reuse, R53, R12 ;  /* 0x00000035290c7223 */ /* 0x040fe2000000000c */
[----:B------:R-:W-:Y:S01]  /*7ca0*/  FFMA R13, R41, R54, R13 ;  /* 0x00000036290d7223 */ /* 0x000fe2000000000d */
[----:B------:R-:W-:Y:S01]  /*7cb0*/  HADD2.F32 R56, -RZ, R56.H1_H1 ;  /* 0x30000038ff387230 */ /* 0x000fe20000004100 */
[----:B------:R-:W-:Y:S01]  /*7cc0*/  F2FP.SATFINITE.E4M3.F32.PACK_AB_MERGE_C R110, R15, R10, RZ ;  /* 0x0000000a0f6e723e */ /* 0x000fe200048070ff */
[C---:B------:R-:W-:Y:S01]  /*7cd0*/  FMUL R14, R38.reuse, R18 ;  /* 0x00000012260e7220 */ /* 0x040fe20000400000 */
[C---:B------:R-:W-:Y:S01]  /*7ce0*/  FMUL R19, R38.reuse, R19 ;  /* 0x0000001326137220 */ /* 0x040fe20000400000 */
[--C-:B------:R-:W-:Y:S02]  /*7cf0*/  HADD2.F32 R59, -RZ, R60.reuse.H0_H0 ;  /* 0x2000003cff3b7230 */ /* 0x100fe40000004100 */
[C---:B------:R-:W-:Y:S01]  /*7d00*/  FMUL R18, R38.reuse, R22 ;  /* 0x0000001626127220 */ /* 0x040fe20000400000 */
[C---:B------:R-:W-:Y:S01]  /*7d10*/  FFMA R14, R41.reuse, R55, R14 ;  /* 0x00000037290e7223 */ /* 0x040fe2000000000e */
[----:B------:R-:W-:Y:S02]  /*7d20*/  HADD2.F32 R60, -RZ, R60.H1_H1 ;  /* 0x3000003cff3c7230 */ /* 0x000fe40000004100 */
[C---:B------:R-:W-:Y:S01]  /*7d30*/  FFMA R19, R41.reuse, R56, R19 ;  /* 0x0000003829137223 */ /* 0x040fe20000000013 */
[C---:B------:R-:W-:Y:S01]  /*7d40*/  FMUL R23, R38.reuse, R23 ;  /* 0x0000001726177220 */ /* 0x040fe20000400000 */
[C---:B------:R-:W-:Y:S01]  /*7d50*/  FFMA R16, R41.reuse, R57, R16 ;  /* 0x0000003929107223 */ /* 0x040fe20000000010 */
[C---:B------:R-:W-:Y:S01]  /*7d60*/  FFMA R17, R41.reuse, R58, R17 ;  /* 0x0000003a29117223 */ /* 0x040fe20000000011 */
[--C-:B------:R-:W-:Y:S02]  /*7d70*/  HADD2.F32 R63, -RZ, R64.reuse.H0_H0 ;  /* 0x20000040ff3f7230 */ /* 0x100fe40000004100 */
[C---:B------:R-:W-:Y:S01]  /*7d80*/  FFMA R18, R41.reuse, R59, R18 ;  /* 0x0000003b29127223 */ /* 0x040fe20000000012 */
[----:B------:R-:W-:Y:S02]  /*7d90*/  HADD2.F32 R64, -RZ, R64.H1_H1 ;  /* 0x30000040ff407230 */ /* 0x000fe40000004100 */
[C---:B------:R-:W-:Y:S01]  /*7da0*/  FMUL R22, R38.reuse, R26 ;  /* 0x0000001a26167220 */ /* 0x040fe20000400000 */
        /* <DEDUP_REMOVED lines=16> */
[----:B------:R-:W-:Y:S01]  /*7eb0*/  FFMA R31, R41, R68, R31 ;  /* 0x00000044291f7223 */ /* 0x000fe2000000001f */
[----:B------:R-:W-:Y:S01]  /*7ec0*/  FMUL R35, R38, R35 ;  /* 0x0000002326237220 */ /* 0x000fe20000400000 */
[----:B------:R-:W-:Y:S01]  /*7ed0*/  F2FP.SATFINITE.E4M3.F32.PACK_AB_MERGE_C R111, R19, R14, RZ ;  /* 0x0000000e136f723e */ /* 0x000fe200048070ff */
[C---:B------:R-:W-:Y:S01]  /*7ee0*/  FFMA R28, R41.reuse, R69, R28 ;  /* 0x00000045291c7223 */ /* 0x040fe2000000001c */
[C---:B------:R-:W-:Y:S01]  /*7ef0*/  FFMA R29, R41.reuse, R70, R29 ;  /* 0x00000046291d7223 */ /* 0x040fe2000000001d */
[C---:B------:R-:W-:Y:S01]  /*7f00*/  FFMA R30, R41.reuse, R71, R30 ;  /* 0x00000047291e7223 */ /* 0x040fe2000000001e */
[----:B------:R-:W-:Y:S01]  /*7f10*/  FFMA R35, R41, R72, R35 ;  /* 0x0000004829237223 */ /* 0x000fe20000000023 */
[----:B------:R-:W-:Y:S02]  /*7f20*/  F2FP.SATFINITE.E4M3.F32.PACK_AB_MERGE_C R110, R9, R8, R110 ;  /* 0x00000008096e723e */ /* 0x000fe4000480706e */
[----:B------:R-:W-:Y:S02]  /*7f30*/  F2FP.SATFINITE.E4M3.F32.PACK_AB_MERGE_C R111, R13, R12, R111 ;  /* 0x0000000c0d6f723e */ /* 0x000fe4000480706f */
[----:B------:R-:W-:Y:S02]  /*7f40*/  F2FP.SATFINITE.E4M3.F32.PACK_AB_MERGE_C R112, R23, R18, RZ ;  /* 0x000000121770723e */ /* 0x000fe400048070ff */
[----:B------:R-:W-:Y:S01]  /*7f50*/  F2FP.SATFINITE.E4M3.F32.PACK_AB_MERGE_C R113, R27, R22, RZ ;  /* 0x000000161b71723e */ /* 0x000fe200048070ff */
[----:B------:R1:W-:Y:S01]  /*7f60*/  STS.128 [R97+UR44+0x2300], R108 ;  /* 0x0023006c61007988 */ /* 0x0003e20008000c2c */
[----:B------:R-:W-:Y:S02]  /*7f70*/  F2FP.SATFINITE.E4M3.F32.PACK_AB_MERGE_C R114, R31, R26, RZ ;  /* 0x0000001a1f72723e */ /* 0x000fe400048070ff */
[----:B------:R-:W-:Y:S02]  /*7f80*/  F2FP.SATFINITE.E4M3.F32.PACK_AB_MERGE_C R118, R35, R30, RZ ;  /* 0x0000001e2376723e */ /* 0x000fe400048070ff */
[----:B------:R-:W-:Y:S02]  /*7f90*/  F2FP.SATFINITE.E4M3.F32.PACK_AB_MERGE_C R112, R17, R16, R112 ;  /* 0x000000101170723e */ /* 0x000fe40004807070 */
[----:B------:R-:W-:Y:S02]  /*7fa0*/  F2FP.SATFINITE.E4M3.F32.PACK_AB_MERGE_C R113, R21, R20, R113 ;  /* 0x000000141571723e */ /* 0x000fe40004807071 */
[----:B------:R-:W-:Y:S02]  /*7fb0*/  F2FP.SATFINITE.E4M3.F32.PACK_AB_MERGE_C R114, R25, R24, R114 ;  /* 0x000000181972723e */ /* 0x000fe40004807072 */
[----:B------:R-:W-:Y:S02]  /*7fc0*/  F2FP.SATFINITE.E4M3.F32.PACK_AB_MERGE_C R115, R29, R28, R118 ;  /* 0x0000001c1d73723e */ /* 0x000fe40004807076 */
[----:B------:R-:W-:Y:S02]  /*7fd0*/  LEA R117, R94, UR44, 0x3 ;  /* 0x0000002c5e757c11 */ /* 0x000fe4000f8e18ff */
[----:B------:R-:W-:Y:S01]  /*7fe0*/  @P6 SHF.L.U32 R118, R93, 0x1f, RZ ;  /* 0x0000001f5d766819 */ /* 0x000fe200000006ff */
[----:B------:R1:W-:Y:S01]  /*7ff0*/  STS.128 [R105+0x2300], R112 ;  /* 0x0023007069007388 */ /* 0x0003e20000000c00 */
[----:B------:R-:W-:Y:S01]  /*8000*/  @!PT LDS RZ, [RZ] ;  /* 0x00000000fffff984 */ /* 0x000fe20000000800 */
[----:B------:R-:W-:Y:S01]  /*8010*/  @!PT LDS RZ, [RZ] ;  /* 0x00000000fffff984 */ /* 0x000fe20000000800 */
[----:B------:R-:W-:Y:S01]  /*8020*/  @!PT LDS RZ, [RZ] ;  /* 0x00000000fffff984 */ /* 0x000fe20000000800 */
[----:B------:R-:W-:Y:S01]  /*8030*/  @!PT LDS RZ, [RZ] ;  /* 0x00000000fffff984 */ /* 0x000fe20000000800 */
[----:B------:R2:W-:Y:S07]  /*8040*/  MEMBAR.ALL.CTA ;  /* 0x0000000000007992 */ /* 0x0005ee0000008000 */
[----:B--2---:R-:W2:Y:S02]  /*8050*/  FENCE.VIEW.ASYNC.S ;  /* 0x00000000000073c6 */ /* 0x004ea40000000000 */
[----:B--2---:R-:W-:Y:S06]  /*8060*/  BAR.SYNC.DEFER_BLOCKING 0x1, 0x80 ;  /* 0x0042000000007b1d */ /* 0x004fec0000010000 */
[----:B------:R-:W-:Y:S05]  /*8070*/  @P0 BRA `(.L_x_130) ;  /* 0x0000000000480947 */ /* 0x000fea0003800000 */
[----:B------:R-:W2:Y:S01]  /*8080*/  LDCU.64 UR14, c[0x0][0x348] ;  /* 0x00006900ff0e77ac */ /* 0x000ea20008000a00 */
[----:B------:R-:W-:Y:S02]  /*8090*/  R2UR UR10, R103 ;  /* 0x00000000670a72ca */ /* 0x000fe400000e0000 */
[----:B------:R-:W-:Y:S01]  /*80a0*/  R2UR UR11, R101 ;  /* 0x00000000650b72ca */ /* 0x000fe200000e0000 */
[----:B------:R-:W-:Y:S01]  /*80b0*/  UIADD3 UR4, UPT, UPT, UR44, 0x2300, URZ ;  /* 0x000023002c047890 */ /* 0x000fe2000fffe0ff */
[----:B------:R-:W-:Y:S01]  /*80c0*/  R2UR UR12, R102 ;  /* 0x00000000660c72ca */ /* 0x000fe200000e0000 */
[----:B------:R-:W-:Y:S01]  /*80d0*/  UMOV UR9, UR45 ;  /* 0x0000002d00097c82 */ /* 0x000fe20008000000 */
[----:B------:R-:W-:Y:S02]  /*80e0*/  UIADD3 UR6, UPT, UPT, UR44, 0x2b00, URZ ;  /* 0x00002b002c067890 */ /* 0x000fe4000fffe0ff */
[----:B------:R-:W-:Y:S01]  /*80f0*/  UIADD3 UR7, UPT, UPT, UR45, 0x40, URZ ;  /* 0x000000402d077890 */ /* 0x000fe2000fffe0ff */
[----:B------:R-:W-:Y:S05]  /*8100*/  IMAD.U32 R98, RZ, RZ, UR4 ;  /* 0x00000004ff627e24 */ /* 0x000fea000f8e00ff */
[----:B------:R-:W-:Y:S01]  /*8110*/  R2UR UR8, R98 ;  /* 0x00000000620872ca */ /* 0x000fe200000e0000 */
[----:B--2---:R-:W-:Y:S04]  /*8120*/  UIADD3 UR4, UP0, UPT, UR14, 0x680, URZ ;  /* 0x000006800e047890 */ /* 0x004fe8000ff1e0ff */
[----:B------:R-:W-:Y:S09]  /*8130*/  UIADD3.X UR5, UPT, UPT, URZ, UR15, URZ, UP0, !UPT ;  /* 0x0000000fff057290 */ /* 0x000ff200087fe4ff */
[----:B------:R2:W-:Y:S02]  /*8140*/  UTMASTG.4D.IM2COL [UR8], [UR4] ;  /* 0x00000008040073b5 */ /* 0x0005e40008058000 */
[----:B--2---:R-:W-:Y:S01]  /*8150*/  UMOV UR8, UR6 ;  /* 0x0000000600087c82 */ /* 0x004fe20008000000 */
[----:B------:R-:W-:Y:S02]  /*8160*/  UMOV UR9, UR7 ;  /* 0x0000000700097c82 */ /* 0x000fe40008000000 */
[----:B------:R2:W-:Y:S01]  /*8170*/  UTMASTG.4D.IM2COL [UR8], [UR4] ;  /* 0x00000008040073b5 */ /* 0x0005e20008058000 */
[----:B------:R0:W-:Y:S01]  /*8180*/  UTMACMDFLUSH ;  /* 0x00000000000079b7 */ /* 0x0001e20000000000 */
[----:B--2---:R-:W-:Y:S04]  /*8190*/  DEPBAR.LE SB0, 0x1 ;  /* 0x000080400000791a */ /* 0x004fe80000000000 */
.L_x_130:
[----:B------:R-:W-:Y:S05]  /*81a0*/  BSYNC.RECONVERGENT B0 ;  /* 0x0000000000007941 */ /* 0x000fea0003800200 */
.L_x_129:
[----:B------:R-:W-:Y:S06]  /*81b0*/  BAR.SYNC.DEFER_BLOCKING 0x1, 0x80 ;  /* 0x0042000000007b1d */ /* 0x000fec0000010000 */
[----:B------:R-:W2:Y:S01]  /*81c0*/  @P6 SYNCS.PHASECHK.TRANS64.TRYWAIT P0, [R117+URZ+0x1a0], R118 ;  /* 0x0001a076750065a7 */ /* 0x000ea200080011ff */
[----:B------:R-:W-:Y:S01]  /*81d0*/  BSSY B1, `(.L_x_131) ;  /* 0x0000020000017945 */ /* 0x000fe20003800000 */
[----:B--2---:R-:W-:Y:S03]  /*81e0*/  @P6 SEL R106, RZ, 0x1, !P0 ;  /* 0x00000001ff6a6807 */ /* 0x004fe60004000000 */
[----:B------:R-:W-:Y:S05]  /*81f0*/  @!P6 BRA `(.L_x_132) ;  /* 0x000000000074e947 */ /* 0x000fea0003800000 */
[----:B------:R-:W-:Y:S01]  /*8200*/  ISETP.NE.AND P1, PT, R107, RZ, PT ;  /* 0x000000ff6b00720c */ /* 0x000fe20003f25270 */
[----:B------:R-:W2:Y:S01]  /*8210*/  S2R R0, SR_CgaCtaId ;  /* 0x0000000000007919 */ /* 0x000ea20000008800 */
[----:B------:R-:W-:Y:S01]  /*8220*/  ISETP.NE.AND P0, PT, R106, RZ, PT ;  /* 0x000000ff6a00720c */ /* 0x000fe20003f05270 */
[----:B------:R-:W-:Y:S10]  /*8230*/  BSSY B0, `(.L_x_133) ;  /* 0x0000008000007945 */ /* 0x000ff40003800000 */
[----:B------:R-:W-:Y:S05]  /*8240*/  @P1 IMAD R2, R94, 0x1000, R97 ;  /* 0x000010005e021824 */ /* 0x000fea00078e0261 */
[----:B------:R-:W-:Y:S05]  /*8250*/  @P1 IADD3 R3, PT, PT, R2, UR44, RZ ;  /* 0x0000002c02031c10 */ /* 0x000fea000fffe0ff */
[----:B------:R-:W-:Y:S01]  /*8260*/  @P1 IMAD.IADD R3, R3, 0x1, R116 ;  /* 0x0000000103031824 */ /* 0x000fe200078e0274 */
[----:B------:R-:W-:Y:S06]  /*8270*/  @P0 BRA `(.L_x_134) ;  /* 0x00000000000c0947 */ /* 0x000fec0003800000 */
[----:B------:R-:W-:Y:S04]  /*8280*/  SHF.L.U32 R4, R93, 0x1f, RZ ;  /* 0x0000001f5d047819 */ /* 0x000fe800000006ff */
[----:B------:R-:W3:Y:S02]  /*8290*/  SYNCS.PHASECHK.TRANS64.TRYWAIT P0, [R117+URZ+0x1a0], R4 ;  /* 0x0001a004750075a7 */ /* 0x000ee400080011ff */
[----:B---3--:R-:W-:Y:S05]  /*82a0*/  @!P0 BRA `(.L_x_135) ;  /* 0x0000001c00bc8947 */ /* 0x008fea0003800000 */
.L_x_134:
[----:B------:R-:W-:Y:S05]  /*82b0*/  BSYNC B0 ;  /* 0x0000000000007941 */ /* 0x000fea0003800000 */
.L_x_133:
[----:B------:R-:W-:Y:S01]  /*82c0*/  ISETP.NE.AND P0, PT, R107, RZ, PT ;  /* 0x000000ff6b00720c */ /* 0x000fe20003f05270 */
[----:B---3--:R-:W-:Y:S02]  /*82d0*/  VIADD R117, R117, 0x1b0 ;  /* 0x000001b075757836 */ /* 0x008fe40000000000 */
[----:B------:R-:W-:Y:S03]  /*82e0*/  VIADD R94, R94, 0x1 ;  /* 0x000000015e5e7836 */ /* 0x000fe60000000000 */
[----:B--2---:R-:W-:Y:S07]  /*82f0*/  PRMT R0, R0, 0x654, R117 ;  /* 0x0000065400007816 */ /* 0x004fee0000000075 */
[----:B------:R2:W3:Y:S04]  /*8300*/  @P0 LDS.128 R76, [R2+UR44+0x300] ;  /* 0x0003002c024c0984 */ /* 0x0004e80008000c00 */
[----:B------:R2:W4:Y:S01]  /*8310*/  @P0 LDS.128 R80, [R3+0x300] ;  /* 0x0003000003500984 */ /* 0x0005220000000c00 */
[C---:B------:R-:W-:Y:S01]  /*8320*/  ISETP.NE.AND P0, PT, R94.reuse, 0x2, PT ;  /* 0x000000025e00780c */ /* 0x040fe20003f05270 */
[----:B------:R-:W-:Y:S01]  /*8330*/  @!PT LDS RZ, [RZ] ;  /* 0x00000000fffff984 */ /* 0x000fe20000000800 */
[----:B------:R-:W-:Y:S01]  /*8340*/  @!PT LDS RZ, [RZ] ;  /* 0x00000000fffff984 */ /* 0x000fe20000000800 */
[----:B------:R-:W-:Y:S01]  /*8350*/  @!PT LDS RZ, [RZ] ;  /* 0x00000000fffff984 */ /* 0x000fe20000000800 */
[----:B------:R-:W-:Y:S01]  /*8360*/  @!PT LDS RZ, [RZ] ;  /* 0x00000000fffff984 */ /* 0x000fe20000000800 */
[----:B------:R5:W-:Y:S06]  /*8370*/  MEMBAR.ALL.CTA ;  /* 0x0000000000007992 */ /* 0x000bec0000008000 */
[----:B-----5:R-:W5:Y:S01]  /*8380*/  FENCE.VIEW.ASYNC.S ;  /* 0x00000000000073c6 */ /* 0x020f620000000000 */
[----:B------:R-:W-:Y:S01]  /*8390*/  SEL R94, R94, RZ, P0 ;  /* 0x000000ff5e5e7207 */ /* 0x000fe20000000000 */
[----:B-----5:R5:W-:Y:S02]  /*83a0*/  SYNCS.ARRIVE.TRANS64.RED.A1T0 RZ, [R0+URZ], RZ ;  /* 0x000000ff00ff79a7 */ /* 0x020be400081004ff */
[----:B-----5:R-:W-:Y:S04]  /*83b0*/  SEL R0, RZ, 0x1, P0 ;  /* 0x00000001ff007807 */ /* 0x020fe80000000000 */
[----:B--23--:R-:W-:Y:S02]  /*83c0*/  LOP3.LUT R93, R93, R0, RZ, 0x3c, !PT ;  /* 0x000000005d5d7212 */ /* 0x00cfe400078e3cff */
.L_x_132:
[----:B------:R-:W-:Y:S05]  /*83d0*/  BSYNC B1 ;  /* 0x0000000000017941 */ /* 0x000fea0003800000 */
.L_x_131:
[----:B------:R-:W-:Y:S05]  /*83e0*/  VIADD R0, R39, 0x20 ;  /* 0x0000002027007836 */ /* 0x000fea0000000000 */
[----:B------:R-:W-:Y:S04]  /*83f0*/  SHF.R.U32.HI R0, RZ, 0x15, R0 ;  /* 0x00000015ff007819 */ /* 0x000fe80000011600 */
[----:B------:R-:W-:Y:S11]  /*8400*/  LOP3.LUT P0, RZ, R0, 0x3, R87, 0x48, !PT ;  /* 0x0000000300ff7812 */ /* 0x000ff60007804857 */
[----:B------:R-:W-:Y:S02]  /*8410*/  @!UPT UIADD3 URZ, UPT, UPT, URZ, URZ, URZ ;  /* 0x000000fffffff290 */ /* 0x000fe4000fffe0ff */
[----:B------:R-:W-:Y:S05]  /*8420*/  @!P0 BRA `(.L_x_136) ;  /* 0x0000000000408947 */ /* 0x000fea0003800000 */
[----:B------:R-:W2:Y:S01]  /*8430*/  LDCU.64 UR8, c[0x4][0x70] ;  /* 0x01000e00ff0877ac */ /* 0x000ea20008000a00 */
[----:B------:R-:W-:Y:S01]  /*8440*/  MOV R3, 0x0 ;  /* 0x0000000000037802 */ /* 0x000fe20000000f00 */
[----:B------:R-:W-:Y:S02]  /*8450*/  HFMA2 R12, -RZ, RZ, 0, 5.9604644775390625e-08 ;  /* 0x00000001ff0c7431 */ /* 0x000fe400000001ff */
[----:B------:R-:W-:Y:S02]  /*8460*/  IMAD.MOV.U32 R8, RZ, RZ, 0x192 ;  /* 0x00000192ff087424 */ /* 0x000fe400078e00ff */
[----:B------:R-:W-:Y:S01]  /*8470*/  IMAD.MOV.U32 R13, RZ, RZ, RZ ;  /* 0x000000ffff0d7224 */ /* 0x000fe200078e00ff */
[----:B------:R-:W3:Y:S01]  /*8480*/  LDCU.64 UR6, c[0x4][0x78] ;  /* 0x01000f00ff0677ac */ /* 0x000ee20008000a00 */
[----:B------:R-:W1:Y:S01]  /*8490*/  LDC.64 R2, c[0x4][R3] ;  /* 0x0100000003027b82 */ /* 0x000e620000000a00 */
[----:B------:R-:W5:Y:S01]  /*84a0*/  LDCU.64 UR4, c[0x4][0x10] ;  /* 0x01000200ff0477ac */ /* 0x000f620008000a00 */
[----:B--2---:R-:W-:Y:S01]  /*84b0*/  MOV R5, UR9 ;  /* 0x0000000900057c02 */ /* 0x004fe20008000f00 */
[----:B------:R-:W-:Y:S01]  /*84c0*/  IMAD.U32 R4, RZ, RZ, UR8 ;  /* 0x00000008ff047e24 */ /* 0x000fe2000f8e00ff */
[----:B---3--:R-:W-:Y:S01]  /*84d0*/  MOV R7, UR7 ;  /* 0x0000000700077c02 */ /* 0x008fe20008000f00 */
[----:B------:R-:W-:Y:S01]  /*84e0*/  IMAD.U32 R6, RZ, RZ, UR6 ;  /* 0x00000006ff067e24 */ /* 0x000fe2000f8e00ff */
[----:B-----5:R-:W-:Y:S01]  /*84f0*/  MOV R11, UR5 ;  /* 0x00000005000b7c02 */ /* 0x020fe20008000f00 */
[----:B------:R-:W-:Y:S02]  /*8500*/  IMAD.U32 R10, RZ, RZ, UR4 ;  /* 0x00000004ff0a7e24 */ /* 0x000fe4000f8e00ff */
[----:B------:R-:W-:Y:S07]  /*8510*/  LEPC R20, `(.L_x_136) ;  /* 0x000000001014794e */ /* 0x000fee0000000000 */
[----:B-1--4-:R-:W-:Y:S05]  /*8520*/  CALL.ABS.NOINC R2 ;  /* 0x0000000002007343 */ /* 0x012fea0003c00000 */
.L_x_136:
[----:B------:R-:W-:Y:S01]  /*8530*/  ISETP.NE.AND P0, PT, R99, RZ, PT ;  /* 0x000000ff6300720c */ /* 0x000fe20003f05270 */
[----:B------:R-:W-:Y:S05]  /*8540*/  WARPSYNC.ALL ;  /* 0x0000000000007948 */ /* 0x000fea0003800000 */
[----:B------:R-:W-:Y:S01]  /*8550*/  R2UR UR4, R39 ;  /* 0x00000000270472ca */ /* 0x000fe200000e0000 */
[----:B------:R-:W-:Y:S01]  /*8560*/  BSSY.RECONVERGENT B0, `(.L_x_137) ;  /* 0x00000a1000007945 */ /* 0x000fe20003800200 */
[-C--:B------:R-:W-:Y:S02]  /*8570*/  F2FP.F16.E4M3.UNPACK_B R42, R76.reuse ;  /* 0x0000004cff2a723e */ /* 0x080fe400020006ff */
[----:B------:R-:W-:Y:S02]  /*8580*/  F2FP.F16.E4M3.UNPACK_B R76, R76.H1 ;  /* 0x0000004cff4c723e */ /* 0x000fe400030006ff */
[-C--:B------:R-:W-:Y:S01]  /*8590*/  F2FP.F16.E4M3.UNPACK_B R46, R77.reuse ;  /* 0x0000004dff2e723e */ /* 0x080fe200020006ff */
[--C-:B------:R-:W-:Y:S01]  /*85a0*/  HADD2.F32 R40, -RZ, R42.reuse.H0_H0 ;  /* 0x2000002aff287230 */ /* 0x100fe20000004100 */
[----:B------:R-:W-:Y:S01]  /*85b0*/  F2FP.F16.E4M3.UNPACK_B R77, R77.H1 ;  /* 0x0000004dff4d723e */ /* 0x000fe200030006ff */
[----:B------:R-:W-:Y:S01]  /*85c0*/  HADD2.F32 R42, -RZ, R42.H1_H1 ;  /* 0x3000002aff2a7230 */ /* 0x000fe20000004100 */
[-C--:B------:R-:W-:Y:S01]  /*85d0*/  F2FP.F16.E4M3.UNPACK_B R50, R78.reuse ;  /* 0x0000004eff32723e */ /* 0x080fe200020006ff */
[----:B------:R-:W-:Y:S01]  /*85e0*/  HADD2.F32 R43, -RZ, R76.H0_H0 ;  /* 0x2000004cff2b7230 */ /* 0x000fe20000004100 */
[----:B------:R-:W-:Y:S01]  /*85f0*/  F2FP.F16.E4M3.UNPACK_B R78, R78.H1 ;  /* 0x0000004eff4e723e */ /* 0x000fe200030006ff */
[----:B------:R-:W2:Y:S01]  /*8600*/  LDTM.x32 R4, tmem[UR4+0x20] ;  /* 0x00002004000479ee */ /* 0x000ea200082c0000 */
[----:B------:R-:W-:Y:S01]  /*8610*/  NOP ;  /* 0x0000000000007918 */ /* 0x000fe20000000000 */
[----:B------:R-:W-:Y:S01]  /*8620*/  IADD3 R104, PT, PT, R104, 0x1f0, RZ ;  /* 0x000001f068687810 */ /* 0x000fe20007ffe0ff */
[--C-:B------:R-:W-:Y:S01]  /*8630*/  HADD2.F32 R45, -RZ, R46.reuse.H0_H0 ;  /* 0x2000002eff2d7230 */ /* 0x100fe20000004100 */
[----:B------:R-:W-:Y:S01]  /*8640*/  F2FP.F16.E4M3.UNPACK_B R54, R79 ;  /* 0x0000004fff36723e */ /* 0x000fe200020006ff */
[----:B------:R-:W-:Y:S01]  /*8650*/  HADD2.F32 R46, -RZ, R46.H1_H1 ;  /* 0x3000002eff2e7230 */ /* 0x000fe20000004100 */
[----:B------:R-:W-:Y:S01]  /*8660*/  LOP3.LUT R104, R104, 0xfefffff8, RZ, 0xc0, !PT ;  /* 0xfefffff868687812 */ /* 0x000fe200078ec0ff */
[--C-:B------:R-:W-:Y:S01]  /*8670*/  HADD2.F32 R49, -RZ, R50.reuse.H0_H0 ;  /* 0x20000032ff317230 */ /* 0x100fe20000004100 */
[----:B----4-:R-:W-:Y:S01]  /*8680*/  F2FP.F16.E4M3.UNPACK_B R58, R80 ;  /* 0x00000050ff3a723e */ /* 0x010fe200020006ff */
[----:B------:R-:W-:Y:S01]  /*8690*/  HADD2.F32 R50, -RZ, R50.H1_H1 ;  /* 0x30000032ff327230 */ /* 0x000fe20000004100 */
[----:B--2---:R2:W-:Y:S01]  /*86a0*/  SYNCS.ARRIVE.TRANS64.RED.A1T0 RZ, [R104+URZ], RZ ;  /* 0x000000ff68ff79a7 */ /* 0x0045e200081004ff */
[--C-:B------:R-:W-:Y:S01]  /*86b0*/  HADD2.F32 R53, -RZ, R54.reuse.H0_H0 ;  /* 0x20000036ff357230 */ /* 0x100fe20000004100 */
[----:B------:R-:W-:Y:S01]  /*86c0*/  F2FP.F16.E4M3.UNPACK_B R62, R81 ;  /* 0x00000051ff3e723e */ /* 0x000fe200020006ff */
[----:B------:R-:W-:Y:S01]  /*86d0*/  HADD2.F32 R54, -RZ, R54.H1_H1 ;  /* 0x30000036ff367230 */ /* 0x000fe20000004100 */
[----:B------:R-:W-:Y:S01]  /*86e0*/  F2FP.F16.E4M3.UNPACK_B R66, R82 ;  /* 0x00000052ff42723e */ /* 0x000fe200020006ff */
[--C-:B------:R-:W-:Y:S01]  /*86f0*/  HADD2.F32 R57, -RZ, R58.reuse.H0_H0 ;  /* 0x2000003aff397230 */ /* 0x100fe20000004100 */
[----:B------:R-:W-:Y:S01]  /*8700*/  F2FP.F16.E4M3.UNPACK_B R70, R83 ;  /* 0x00000053ff46723e */ /* 0x000fe200020006ff */
[----:B------:R-:W-:Y:S01]  /*8710*/  HADD2.F32 R58, -RZ, R58.H1_H1 ;  /* 0x3000003aff3a7230 */ /* 0x000fe20000004100 */
[----:B------:R-:W-:Y:S01]  /*8720*/  F2FP.F16.E4M3.UNPACK_B R79, R79.H1 ;  /* 0x0000004fff4f723e */ /* 0x000fe200030006ff */
[--C-:B------:R-:W-:Y:S01]  /*8730*/  HADD2.F32 R61, -RZ, R62.reuse.H0_H0 ;  /* 0x2000003eff3d7230 */ /* 0x100fe20000004100 */
[----:B------:R-:W-:Y:S01]  /*8740*/  F2FP.F16.E4M3.UNPACK_B R80, R80.H1 ;  /* 0x00000050ff50723e */ /* 0x000fe200030006ff */
[----:B------:R-:W-:Y:S01]  /*8750*/  HADD2.F32 R63, -RZ, R62.H1_H1 ;  /* 0x3000003eff3f7230 */ /* 0x000fe20000004100 */
[----:B------:R-:W-:Y:S01]  /*8760*/  F2FP.F16.E4M3.UNPACK_B R81, R81.H1 ;  /* 0x00000051ff51723e */ /* 0x000fe200030006ff */
[--C-:B------:R-:W-:Y:S02]  /*8770*/  HADD2.F32 R65, -RZ, R66.reuse.H0_H0 ;  /* 0x20000042ff417230 */ /* 0x100fe40000004100 */
[C---:B------:R-:W-:Y:S01]  /*8780*/  FMUL R4, R38.reuse, R4 ;  /* 0x0000000426047220 */ /* 0x040fe20000400000 */
[C---:B------:R-:W-:Y:S01]  /*8790*/  FMUL R5, R38.reuse, R5 ;  /* 0x0000000526057220 */ /* 0x040fe20000400000 */
[C---:B------:R-:W-:Y:S01]  /*87a0*/  FMUL R8, R38.reuse, R8 ;  /* 0x0000000826087220 */ /* 0x040fe20000400000 */
[C---:B------:R-:W-:Y:S01]  /*87b0*/  FMUL R9, R38.reuse, R9 ;  /* 0x0000000926097220 */ /* 0x040fe20000400000 */
[C---:B------:R-:W-:Y:S01]  /*87c0*/  FFMA R4, R41.reuse, R40, R4 ;  /* 0x0000002829047223 */ /* 0x040fe20000000004 */
[C---:B------:R-:W-:Y:S01]  /*87d0*/  FFMA R5, R41.reuse, R42, R5 ;  /* 0x0000002a29057223 */ /* 0x040fe20000000005 */
        /* <DEDUP_REMOVED lines=8> */
[----:B------:R-:W-:Y:S02]  /*8860*/  HADD2.F32 R66, -RZ, R66.H1_H1 ;  /* 0x30000042ff427230 */ /* 0x000fe40000004100 */
[C---:B------:R-:W-:Y:S01]  /*8870*/  FMUL R24, R38.reuse, R28 ;  /* 0x0000001c26187220 */ /* 0x040fe20000400000 */
[C---:B------:R-:W-:Y:S01]  /*8880*/  FMUL R25, R38.reuse, R29 ;  /* 0x0000001d26197220 */ /* 0x040fe20000400000 */
[--C-:B------:R-:W-:Y:S02]  /*8890*/  HADD2.F32 R69, -RZ, R70.reuse.H0_H0 ;  /* 0x20000046ff457230 */ /* 0x100fe40000004100 */
[C---:B------:R-:W-:Y:S01]  /*88a0*/  FMUL R28, R38.reuse, R32 ;  /* 0x00000020261c7220 */ /* 0x040fe20000400000 */
[----:B------:R-:W-:Y:S02]  /*88b0*/  HADD2.F32 R70, -RZ, R70.H1_H1 ;  /* 0x30000046ff467230 */ /* 0x000fe40000004100 */
[C---:B------:R-:W-:Y:S01]  /*88c0*/  FMUL R29, R38.reuse, R33 ;  /* 0x00000021261d7220 */ /* 0x040fe20000400000 */
[----:B------:R-:W-:Y:S02]  /*88d0*/  HADD2.F32 R44, -RZ, R76.H1_H1 ;  /* 0x3000004cff2c7230 */ /* 0x000fe40000004100 */
[C---:B------:R-:W-:Y:S01]  /*88e0*/  FMUL R6, R38.reuse, R6 ;  /* 0x0000000626067220 */ /* 0x040fe20000400000 */
[C---:B------:R-:W-:Y:S01]  /*88f0*/  FMUL R7, R38.reuse, R7 ;  /* 0x0000000726077220 */ /* 0x040fe20000400000 */
[--C-:B------:R-:W-:Y:S02]  /*8900*/  HADD2.F32 R47, -RZ, R77.reuse.H0_H0 ;  /* 0x2000004dff2f7230 */ /* 0x100fe40000004100 */
[C---:B------:R-:W-:Y:S01]  /*8910*/  FMUL R10, R38.reuse, R10 ;  /* 0x0000000a260a7220 */ /* 0x040fe20000400000 */
[C---:B------:R-:W-:Y:S01]  /*8920*/  FFMA R6, R41.reuse, R43, R6 ;  /* 0x0000002b29067223 */ /* 0x040fe20000000006 */
[----:B------:R-:W-:Y:S02]  /*8930*/  HADD2.F32 R48, -RZ, R77.H1_H1 ;  /* 0x3000004dff307230 */ /* 0x000fe40000004100 */
[C---:B------:R-:W-:Y:S01]  /*8940*/  FFMA R7, R41.reuse, R44, R7 ;  /* 0x0000002c29077223 */ /* 0x040fe20000000007 */
[C---:B------:R-:W-:Y:S01]  /*8950*/  FFMA R8, R41.reuse, R45, R8 ;  /* 0x0000002d29087223 */ /* 0x040fe20000000008 */
[C---:B------:R-:W-:Y:S01]  /*8960*/  FFMA R9, R41.reuse, R46, R9 ;  /* 0x0000002e29097223 */ /* 0x040fe20000000009 */
[----:B------:R-:W-:Y:S01]  /*8970*/  FFMA R10, R41, R47, R10 ;  /* 0x0000002f290a7223 */ /* 0x000fe2000000000a */
[C---:B------:R-:W-:Y:S01]  /*8980*/  FMUL R11, R38.reuse, R11 ;  /* 0x0000000b260b7220 */ /* 0x040fe20000400000 */
[----:B------:R-:W-:Y:S01]  /*8990*/  F2FP.F16.E4M3.UNPACK_B R82, R82.H1 ;  /* 0x00000052ff52723e */ /* 0x000fe200030006ff */
[--C-:B------:R-:W-:Y:S01]  /*89a0*/  HADD2.F32 R51, -RZ, R78.reuse.H0_H0 ;  /* 0x2000004eff337230 */ /* 0x100fe20000004100 */
[----:B-1----:R-:W-:Y:S01]  /*89b0*/  F2FP.SATFINITE.E4M3.F32.PACK_AB_MERGE_C R108, R7, R6, RZ ;  /* 0x00000006076c723e */ /* 0x002fe200048070ff */
[C---:B------:R-:W-:Y:S01]  /*89c0*/  FFMA R11, R41.reuse, R48, R11 ;  /* 0x00000030290b7223 */ /* 0x040fe2000000000b */
[C---:B------:R-:W-:Y:S01]  /*89d0*/  FFMA R12, R41.reuse, R49, R12 ;  /* 0x00000031290c7223 */ /* 0x040fe2000000000c */
[----:B------:R-:W-:Y:S01]  /*89e0*/  FFMA R13, R41, R50, R13 ;  /* 0x00000032290d7223 */ /* 0x000fe2000000000d */
[----:B------:R-:W-:Y:S01]  /*89f0*/  F2FP.SATFINITE.E4M3.F32.PACK_AB_MERGE_C R108, R5, R4, R108 ;  /* 0x00000004056c723e */ /* 0x000fe2000480706c */
[----:B------:R-:W-:Y:S01]  /*8a00*/  HADD2.F32 R52, -RZ, R78.H1_H1 ;  /* 0x3000004eff347230 */ /* 0x000fe20000004100 */
[----:B------:R-:W-:Y:S01]  /*8a10*/  F2FP.SATFINITE.E4M3.F32.PACK_AB_MERGE_C R109, R11, R10, RZ ;  /* 0x0000000a0b6d723e */ /* 0x000fe200048070ff */
[C---:B------:R-:W-:Y:S01]  /*8a20*/  FMUL R14, R38.reuse, R14 ;  /* 0x0000000e260e7220 */ /* 0x040fe20000400000 */
[C---:B------:R-:W-:Y:S01]  /*8a30*/  FMUL R15, R38.reuse, R15 ;  /* 0x0000000f260f7220 */ /* 0x040fe20000400000 */
[--C-:B------:R-:W-:Y:S01]  /*8a40*/  HADD2.F32 R55, -RZ, R79.reuse.H0_H0 ;  /* 0x2000004fff377230 */ /* 0x100fe20000004100 */
[----:B------:R-:W-:Y:S01]  /*8a50*/  F2FP.SATFINITE.E4M3.F32.PACK_AB_MERGE_C R109, R9, R8, R109 ;  /* 0x00000008096d723e */ /* 0x000fe2000480706d */
[C---:B------:R-:W-:Y:S01]  /*8a60*/  FFMA R14, R41.reuse, R51, R14 ;  /* 0x00000033290e7223 */ /* 0x040fe2000000000e */
[C---:B------:R-:W-:Y:S01]  /*8a70*/  FFMA R15, R41.reuse, R52, R15 ;  /* 0x00000034290f7223 */ /* 0x040fe2000000000f */
[C---:B------:R-:W-:Y:S01]  /*8a80*/  FFMA R16, R41.reuse, R53, R16 ;  /* 0x0000003529107223 */ /* 0x040fe20000000010 */
[C---:B------:R-:W-:Y:S01]  /*8a90*/  FFMA R17, R41.reuse, R54, R17 ;  /* 0x0000003629117223 */ /* 0x040fe20000000011 */
        /* <DEDUP_REMOVED lines=18> */
[----:B------:R-:W-:Y:S01]  /*8bc0*/  F2FP.F16.E4M3.UNPACK_B R83, R83.H1 ;  /* 0x00000053ff53723e */ /* 0x000fe200030006ff */
        /* <DEDUP_REMOVED lines=16> */
[----:B------:R-:W-:Y:S01]  /*8cd0*/  FFMA R28, R41, R69, R28 ;  /* 0x00000045291c7223 */ /* 0x000fe2000000001c */
[----:B------:R-:W-:Y:S01]  /*8ce0*/  F2FP.SATFINITE.E4M3.F32.PACK_AB_MERGE_C R111, R19, R18, RZ ;  /* 0x00000012136f723e */ /* 0x000fe200048070ff */
        /* <DEDUP_REMOVED lines=14> */
[----:B--2---:R-:W-:Y:S03]  /*8dd0*/  IADD3 R104, PT, PT, R36, 0x1, RZ ;  /* 0x0000000124687810 */ /* 0x004fe60007ffe0ff */
        /* <DEDUP_REMOVED lines=14> */
[----:B------:R-:W-:Y:S02]  /*8ec0*/  UIADD3 UR9, UPT, UPT, UR45, 0x20, URZ ;  /* 0x000000202d097890 */ /* 0x000fe4000fffe0ff */
[----:B------:R-:W-:Y:S02]  /*8ed0*/  UIADD3 UR6, UPT, UPT, UR44, 0x3b00, URZ ;  /* 0x00003b002c067890 */ /* 0x000fe4000fffe0ff */
[----:B------:R-:W-:Y:S02]  /*8ee0*/  UIADD3 UR7, UPT, UPT, UR45, 0x60, URZ ;  /* 0x000000602d077890 */ /* 0x000fe4000fffe0ff */
        /* <DEDUP_REMOVED lines=8> */
.L_x_138:
[----:B------:R-:W-:Y:S05]  /*8f70*/  BSYNC.RECONVERGENT B0 ;  /* 0x0000000000007941 */ /* 0x000fea0003800200 */
.L_x_137:
[----:B------:R-:W-:Y:S01]  /*8f80*/  R2UR UR5, R90 ;  /* 0x000000005a0572ca */ /* 0x000fe200000e0000 */
[----:B------:R-:W-:Y:S01]  /*8f90*/  BAR.SYNC.DEFER_BLOCKING 0x1, 0x80 ;  /* 0x0042000000007b1d */ /* 0x000fe20000010000 */
[----:B------:R-:W-:Y:S01]  /*8fa0*/  R2UR UR4, R91 ;  /* 0x000000005b0472ca */ /* 0x000fe200000e0000 */
[----:B------:R-:W-:Y:S01]  /*8fb0*/  UISETP.NE.AND UP0, UPT, UR48, URZ, UPT ;  /* 0x000000ff3000728c */ /* 0x000fe2000bf05270 */
[C---:B------:R-:W-:Y:S02]  /*8fc0*/  ISETP.NE.AND P0, PT, R104.reuse, 0x2, PT ;  /* 0x000000026800780c */ /* 0x040fe40003f05270 */
[----:B------:R-:W-:Y:S02]  /*8fd0*/  LOP3.LUT R95, R95, 0x1, RZ, 0x3c, !PT ;  /* 0x000000015f5f7812 */ /* 0x000fe400078e3cff */
[----:B------:R-:W-:Y:S02]  /*8fe0*/  SEL R3, RZ, 0x1, P0 ;  /* 0x00000001ff037807 */ /* 0x000fe40000000000 */
[----:B------:R-:W-:Y:S02]  /*8ff0*/  SEL R36, R104, RZ, P0 ;  /* 0x000000ff68247207 */ /* 0x000fe40000000000 */
[----:B------:R-:W-:Y:S01]  /*9000*/  LOP3.LUT R96, R96, R3, RZ, 0x3c, !PT ;  /* 0x0000000360607212 */ /* 0x000fe200078e3cff */
[----:B------:R-:W-:Y:S02]  /*9010*/  UIADD3 UR20, UPT, UPT, UR36, UR5, URZ ;  /* 0x0000000524147290 */ /* 0x000fe4000fffe0ff */
[----:B------:R-:W-:Y:S01]  /*9020*/  UIADD3 UR46, UPT, UPT, UR37, UR4, URZ ;  /* 0x00000004252e7290 */ /* 0x000fe2000fffe0ff */
[----:B------:R-:W-:Y:S01]  /*9030*/  UMOV UR47, UR57 ;  /* 0x00000039002f7c82 */ /* 0x000fe20008000000 */
[----:B------:R-:W-:Y:S10]  /*9040*/  BRA.U UP0, `(.L_x_139) ;  /* 0xffffffd5001c7547 */ /* 0x000ff4000b83ffff */
[----:B------:R-:W-:Y:S05]  /*9050*/  EXIT ;  /* 0x000000000000794d */ /* 0x000fea0003800000 */
.L_x_25:
[----:B------:R-:W-:Y:S07]  /*9060*/  MOV R0, UR17 ;  /* 0x0000001100007c02 */ /* 0x000fee0008000f00 */
.L_x_140:
[----:B-1----:R1:W2:Y:S02]  /*9070*/  SYNCS.PHASECHK.TRANS64.TRYWAIT P0, [R0+URZ+0xd0], R5 ;  /* 0x0000d005000075a7 */ /* 0x0022a400080011ff */
[----:B--2---:R-:W-:Y:S05]  /*9080*/  @!P0 NANOSLEEP.SYNCS 0x989680 ;  /* 0x009896800000895d */ /* 0x004fea0003900000 */
[----:B------:R-:W2:Y:S02]  /*9090*/  @!P0 SYNCS.PHASECHK.TRANS64 P0, [R0+URZ+0xd0], R5 ;  /* 0x0000d005000085a7 */ /* 0x000ea400080010ff */
[----:B--2---:R-:W-:Y:S05]  /*90a0*/  @!P0 BRA `(.L_x_140) ;  /* 0xfffffffc00f08947 */ /* 0x004fea000383ffff */
[----:B------:R-:W-:Y:S05]  /*90b0*/  BRA `(.L_x_24) ;  /* 0xffffff8c001c7947 */ /* 0x000fea000383ffff */
.L_x_32:
[----:B------:R-:W-:Y:S07]  /*90c0*/  MOV R0, UR17 ;  /* 0x0000001100007c02 */ /* 0x000fee0008000f00 */
.L_x_141:
[----:B-1----:R1:W2:Y:S02]  /*90d0*/  SYNCS.PHASECHK.TRANS64.TRYWAIT P0, [R0+URZ+0xd0], R5 ;  /* 0x0000d005000075a7 */ /* 0x0022a400080011ff */
[----:B--2---:R-:W-:Y:S05]  /*90e0*/  @!P0 NANOSLEEP.SYNCS 0x989680 ;  /* 0x009896800000895d */ /* 0x004fea0003900000 */
[----:B------:R-:W2:Y:S02]  /*90f0*/  @!P0 SYNCS.PHASECHK.TRANS64 P0, [R0+URZ+0xd0], R5 ;  /* 0x0000d005000085a7 */ /* 0x000ea400080010ff */
[----:B--2---:R-:W-:Y:S05]  /*9100*/  @!P0 BRA `(.L_x_141) ;  /* 0xfffffffc00f08947 */ /* 0x004fea000383ffff */
[----:B------:R-:W-:Y:S05]  /*9110*/  BRA `(.L_x_31) ;  /* 0xffffff9000747947 */ /* 0x000fea000383ffff */
.L_x_37:
[----:B------:R-:W-:-:S07]  /*9120*/  MOV R0, UR31 ;  /* 0x0000001f00007c02 */ /* 0x000fce0008000f00 */
.L_x_142:
[----:B-1----:R1:W2:Y:S02]  /*9130*/  SYNCS.PHASECHK.TRANS64.TRYWAIT P0, [R0+URZ+0x1d0], R3 ;  /* 0x0001d003000075a7 */ /* 0x0022a400080011ff */
[----:B--2---:R-:W-:Y:S05]  /*9140*/  @!P0 NANOSLEEP.SYNCS 0x989680 ;  /* 0x009896800000895d */ /* 0x004fea0003900000 */
[----:B------:R-:W2:Y:S02]  /*9150*/  @!P0 SYNCS.PHASECHK.TRANS64 P0, [R0+URZ+0x1d0], R3 ;  /* 0x0001d003000085a7 */ /* 0x000ea400080010ff */
[----:B--2---:R-:W-:Y:S05]  /*9160*/  @!P0 BRA `(.L_x_142) ;  /* 0xfffffffc00f08947 */ /* 0x004fea000383ffff */
[----:B------:R-:W-:Y:S05]  /*9170*/  BRA `(.L_x_143) ;  /* 0xffffff94003c7947 */ /* 0x000fea000383ffff */
.L_x_41:
[----:B------:R-:W-:-:S07]  /*9180*/  MOV R0, UR4 ;  /* 0x0000000400007c02 */ /* 0x000fce0008000f00 */
.L_x_144:
[----:B-1----:R1:W2:Y:S02]  /*9190*/  SYNCS.PHASECHK.TRANS64.TRYWAIT P0, [R0+URZ], R3 ;  /* 0x00000003000075a7 */ /* 0x0022a400080011ff */
[----:B--2---:R-:W-:Y:S05]  /*91a0*/  @!P0 NANOSLEEP.SYNCS 0x989680 ;  /* 0x009896800000895d */ /* 0x004fea0003900000 */
[----:B------:R-:W2:Y:S02]  /*91b0*/  @!P0 SYNCS.PHASECHK.TRANS64 P0, [R0+URZ], R3 ;  /* 0x00000003000085a7 */ /* 0x000ea400080010ff */
[----:B--2---:R-:W-:Y:S05]  /*91c0*/  @!P0 BRA `(.L_x_144) ;  /* 0xfffffffc00f08947 */ /* 0x004fea000383ffff */
[----:B------:R-:W-:Y:S05]  /*91d0*/  BRA `(.L_x_145) ;  /* 0xffffff9800d47947 */ /* 0x000fea000383ffff */
.L_x_42:
[----:B------:R-:W-:-:S07]  /*91e0*/  MOV R0, UR5 ;  /* 0x0000000500007c02 */ /* 0x000fce0008000f00 */
.L_x_146:
[----:B-1----:R1:W2:Y:S02]  /*91f0*/  SYNCS.PHASECHK.TRANS64.TRYWAIT P0, [R0+URZ], R3 ;  /* 0x00000003000075a7 */ /* 0x0022a400080011ff */
[----:B--2---:R-:W-:Y:S05]  /*9200*/  @!P0 NANOSLEEP.SYNCS 0x989680 ;  /* 0x009896800000895d */ /* 0x004fea0003900000 */
[----:B------:R-:W2:Y:S02]  /*9210*/  @!P0 SYNCS.PHASECHK.TRANS64 P0, [R0+URZ], R3 ;  /* 0x00000003000085a7 */ /* 0x000ea400080010ff */
[----:B--2---:R-:W-:Y:S05]  /*9220*/  @!P0 BRA `(.L_x_146) ;  /* 0xfffffffc00f08947 */ /* 0x004fea000383ffff */
[----:B------:R-:W-:Y:S05]  /*9230*/  BRA `(.L_x_147) ;  /* 0xffffff9800e47947 */ /* 0x000fea000383ffff */
.L_x_43:
[----:B------:R-:W-:-:S07]  /*9240*/  MOV R0, UR5 ;  /* 0x0000000500007c02 */ /* 0x000fce0008000f00 */
.L_x_148:
[----:B-1----:R1:W2:Y:S02]  /*9250*/  SYNCS.PHASECHK.TRANS64.TRYWAIT P0, [R0+URZ], R3 ;  /* 0x00000003000075a7 */ /* 0x0022a400080011ff */
[----:B--2---:R-:W-:Y:S05]  /*9260*/  @!P0 NANOSLEEP.SYNCS 0x989680 ;  /* 0x009896800000895d */ /* 0x004fea0003900000 */
[----:B------:R-:W2:Y:S02]  /*9270*/  @!P0 SYNCS.PHASECHK.TRANS64 P0, [R0+URZ], R3 ;  /* 0x00000003000085a7 */ /* 0x000ea400080010ff */
[----:B--2---:R-:W-:Y:S05]  /*9280*/  @!P0 BRA `(.L_x_148) ;  /* 0xfffffffc00f08947 */ /* 0x004fea000383ffff */
[----:B------:R-:W-:Y:S05]  /*9290*/  BRA `(.L_x_149) ;  /* 0xffffff9800f47947 */ /* 0x000fea000383ffff */
.L_x_44:
[----:B------:R-:W-:-:S07]  /*92a0*/  MOV R0, UR5 ;  /* 0x0000000500007c02 */ /* 0x000fce0008000f00 */
.L_x_150:
[----:B-1----:R1:W2:Y:S02]  /*92b0*/  SYNCS.PHASECHK.TRANS64.TRYWAIT P0, [R0+URZ], R3 ;  /* 0x00000003000075a7 */ /* 0x0022a400080011ff */
[----:B--2---:R-:W-:Y:S05]  /*92c0*/  @!P0 NANOSLEEP.SYNCS 0x989680 ;  /* 0x009896800000895d */ /* 0x004fea0003900000 */
[----:B------:R-:W2:Y:S02]  /*92d0*/  @!P0 SYNCS.PHASECHK.TRANS64 P0, [R0+URZ], R3 ;  /* 0x00000003000085a7 */ /* 0x000ea400080010ff */
[----:B--2---:R-:W-:Y:S05]  /*92e0*/  @!P0 BRA `(.L_x_150) ;  /* 0xfffffffc00f08947 */ /* 0x004fea000383ffff */
[----:B------:R-:W-:Y:S05]  /*92f0*/  BRA `(.L_x_151) ;  /* 0xffffff9c00047947 */ /* 0x000fea000383ffff */
.L_x_45:
[----:B------:R-:W-:-:S07]  /*9300*/  MOV R0, UR5 ;  /* 0x0000000500007c02 */ /* 0x000fce0008000f00 */
.L_x_152:
[----:B-1----:R1:W2:Y:S02]  /*9310*/  SYNCS.PHASECHK.TRANS64.TRYWAIT P0, [R0+URZ], R3 ;  /* 0x00000003000075a7 */ /* 0x0022a400080011ff */
[----:B--2---:R-:W-:Y:S05]  /*9320*/  @!P0 NANOSLEEP.SYNCS 0x989680 ;  /* 0x009896800000895d */ /* 0x004fea0003900000 */
[----:B------:R-:W2:Y:S02]  /*9330*/  @!P0 SYNCS.PHASECHK.TRANS64 P0, [R0+URZ], R3 ;  /* 0x00000003000085a7 */ /* 0x000ea400080010ff */
[----:B--2---:R-:W-:Y:S05]  /*9340*/  @!P0 BRA `(.L_x_152) ;  /* 0xfffffffc00f08947 */ /* 0x004fea000383ffff */
[----:B------:R-:W-:Y:S05]  /*9350*/  BRA `(.L_x_153) ;  /* 0xffffff9c00147947 */ /* 0x000fea000383ffff */
.L_x_46:
[----:B------:R-:W-:-:S07]  /*9360*/  MOV R0, UR5 ;  /* 0x0000000500007c02 */ /* 0x000fce0008000f00 */
.L_x_154:
[----:B-1----:R1:W2:Y:S02]  /*9370*/  SYNCS.PHASECHK.TRANS64.TRYWAIT P0, [R0+URZ], R3 ;  /* 0x00000003000075a7 */ /* 0x0022a400080011ff */
[----:B--2---:R-:W-:Y:S05]  /*9380*/  @!P0 NANOSLEEP.SYNCS 0x989680 ;  /* 0x009896800000895d */ /* 0x004fea0003900000 */
[----:B------:R-:W2:Y:S02]  /*9390*/  @!P0 SYNCS.PHASECHK.TRANS64 P0, [R0+URZ], R3 ;  /* 0x00000003000085a7 */ /* 0x000ea400080010ff */
[----:B--2---:R-:W-:Y:S05]  /*93a0*/  @!P0 BRA `(.L_x_154) ;  /* 0xfffffffc00f08947 */ /* 0x004fea000383ffff */
[----:B------:R-:W-:Y:S05]  /*93b0*/  BRA `(.L_x_155) ;  /* 0xffffff9c00247947 */ /* 0x000fea000383ffff */
.L_x_47:
[----:B------:R-:W-:-:S07]  /*93c0*/  MOV R0, UR5 ;  /* 0x0000000500007c02 */ /* 0x000fce0008000f00 */
.L_x_156:
[----:B-1----:R1:W2:Y:S02]  /*93d0*/  SYNCS.PHASECHK.TRANS64.TRYWAIT P0, [R0+URZ], R3 ;  /* 0x00000003000075a7 */ /* 0x0022a400080011ff */
[----:B--2---:R-:W-:Y:S05]  /*93e0*/  @!P0 NANOSLEEP.SYNCS 0x989680 ;  /* 0x009896800000895d */ /* 0x004fea0003900000 */
[----:B------:R-:W2:Y:S02]  /*93f0*/  @!P0 SYNCS.PHASECHK.TRANS64 P0, [R0+URZ], R3 ;  /* 0x00000003000085a7 */ /* 0x000ea400080010ff */
[----:B--2---:R-:W-:Y:S05]  /*9400*/  @!P0 BRA `(.L_x_156) ;  /* 0xfffffffc00f08947 */ /* 0x004fea000383ffff */
[----:B------:R-:W-:Y:S05]  /*9410*/  BRA `(.L_x_157) ;  /* 0xffffff9c00347947 */ /* 0x000fea000383ffff */
.L_x_48:
[----:B------:R-:W-:-:S07]  /*9420*/  MOV R0, UR5 ;  /* 0x0000000500007c02 */ /* 0x000fce0008000f00 */
.L_x_158:
[----:B-1----:R1:W2:Y:S02]  /*9430*/  SYNCS.PHASECHK.TRANS64.TRYWAIT P0, [R0+URZ], R3 ;  /* 0x00000003000075a7 */ /* 0x0022a400080011ff */
[----:B--2---:R-:W-:Y:S05]  /*9440*/  @!P0 NANOSLEEP.SYNCS 0x989680 ;  /* 0x009896800000895d */ /* 0x004fea0003900000 */
[----:B------:R-:W2:Y:S02]  /*9450*/  @!P0 SYNCS.PHASECHK.TRANS64 P0, [R0+URZ], R3 ;  /* 0x00000003000085a7 */ /* 0x000ea400080010ff */
[----:B--2---:R-:W-:Y:S05]  /*9460*/  @!P0 BRA `(.L_x_158) ;  /* 0xfffffffc00f08947 */ /* 0x004fea000383ffff */
[----:B------:R-:W-:Y:S05]  /*9470*/  BRA `(.L_x_159) ;  /* 0xffffff9c00447947 */ /* 0x000fea000383ffff */
.L_x_49:
[----:B------:R-:W-:-:S07]  /*9480*/  MOV R0, UR5 ;  /* 0x0000000500007c02 */ /* 0x000fce0008000f00 */
.L_x_160:
[----:B-1----:R1:W2:Y:S02]  /*9490*/  SYNCS.PHASECHK.TRANS64.TRYWAIT P0, [R0+URZ], R3 ;  /* 0x00000003000075a7 */ /* 0x0022a400080011ff */
[----:B--2---:R-:W-:Y:S05]  /*94a0*/  @!P0 NANOSLEEP.SYNCS 0x989680 ;  /* 0x009896800000895d */ /* 0x004fea0003900000 */
[----:B------:R-:W2:Y:S02]  /*94b0*/  @!P0 SYNCS.PHASECHK.TRANS64 P0, [R0+URZ], R3 ;  /* 0x00000003000085a7 */ /* 0x000ea400080010ff */
[----:B--2---:R-:W-:Y:S05]  /*94c0*/  @!P0 BRA `(.L_x_160) ;  /* 0xfffffffc00f08947 */ /* 0x004fea000383ffff */
[----:B------:R-:W-:Y:S05]  /*94d0*/  BRA `(.L_x_161) ;  /* 0xffffff9c00547947 */ /* 0x000fea000383ffff */
.L_x_50:
[----:B------:R-:W-:-:S07]  /*94e0*/  MOV R0, UR5 ;  /* 0x0000000500007c02 */ /* 0x000fce0008000f00 */
.L_x_162:
[----:B-1----:R1:W2:Y:S02]  /*94f0*/  SYNCS.PHASECHK.TRANS64.TRYWAIT P0, [R0+URZ], R3 ;  /* 0x00000003000075a7 */ /* 0x0022a400080011ff */
[----:B--2---:R-:W-:Y:S05]  /*9500*/  @!P0 NANOSLEEP.SYNCS 0x989680 ;  /* 0x009896800000895d */ /* 0x004fea0003900000 */
[----:B------:R-:W2:Y:S02]  /*9510*/  @!P0 SYNCS.PHASECHK.TRANS64 P0, [R0+URZ], R3 ;  /* 0x00000003000085a7 */ /* 0x000ea400080010ff */
[----:B--2---:R-:W-:Y:S05]  /*9520*/  @!P0 BRA `(.L_x_162) ;  /* 0xfffffffc00f08947 */ /* 0x004fea000383ffff */
[----:B------:R-:W-:Y:S05]  /*9530*/  BRA `(.L_x_163) ;  /* 0xffffff9c00647947 */ /* 0x000fea000383ffff */
.L_x_51:
[----:B------:R-:W-:-:S07]  /*9540*/  MOV R0, UR5 ;  /* 0x0000000500007c02 */ /* 0x000fce0008000f00 */
.L_x_164:
[----:B-1----:R1:W2:Y:S02]  /*9550*/  SYNCS.PHASECHK.TRANS64.TRYWAIT P0, [R0+URZ], R3 ;  /* 0x00000003000075a7 */ /* 0x0022a400080011ff */
[----:B--2---:R-:W-:Y:S05]  /*9560*/  @!P0 NANOSLEEP.SYNCS 0x989680 ;  /* 0x009896800000895d */ /* 0x004fea0003900000 */
[----:B------:R-:W2:Y:S02]  /*9570*/  @!P0 SYNCS.PHASECHK.TRANS64 P0, [R0+URZ], R3 ;  /* 0x00000003000085a7 */ /* 0x000ea400080010ff */
[----:B--2---:R-:W-:Y:S05]  /*9580*/  @!P0 BRA `(.L_x_164) ;  /* 0xfffffffc00f08947 */ /* 0x004fea000383ffff */
[----:B------:R-:W-:Y:S05]  /*9590*/  BRA `(.L_x_165) ;  /* 0xffffff9c00747947 */ /* 0x000fea000383ffff */
.L_x_52:
[----:B------:R-:W-:-:S07]  /*95a0*/  MOV R0, UR5 ;  /* 0x0000000500007c02 */ /* 0x000fce0008000f00 */
.L_x_166:
[----:B-1----:R1:W2:Y:S02]  /*95b0*/  SYNCS.PHASECHK.TRANS64.TRYWAIT P0, [R0+URZ], R3 ;  /* 0x00000003000075a7 */ /* 0x0022a400080011ff */
[----:B--2---:R-:W-:Y:S05]  /*95c0*/  @!P0 NANOSLEEP.SYNCS 0x989680 ;  /* 0x009896800000895d */ /* 0x004fea0003900000 */
[----:B------:R-:W2:Y:S02]  /*95d0*/  @!P0 SYNCS.PHASECHK.TRANS64 P0, [R0+URZ], R3 ;  /* 0x00000003000085a7 */ /* 0x000ea400080010ff */
[----:B--2---:R-:W-:Y:S05]  /*95e0*/  @!P0 BRA `(.L_x_166) ;  /* 0xfffffffc00f08947 */ /* 0x004fea000383ffff */
[----:B------:R-:W-:Y:S05]  /*95f0*/  BRA `(.L_x_167) ;  /* 0xffffff9c00847947 */ /* 0x000fea000383ffff */
.L_x_53:
[----:B------:R-:W-:-:S07]  /*9600*/  MOV R0, UR5 ;  /* 0x0000000500007c02 */ /* 0x000fce0008000f00 */
.L_x_168:
[----:B-1----:R1:W2:Y:S02]  /*9610*/  SYNCS.PHASECHK.TRANS64.TRYWAIT P0, [R0+URZ], R3 ;  /* 0x00000003000075a7 */ /* 0x0022a400080011ff */
[----:B--2---:R-:W-:Y:S05]  /*9620*/  @!P0 NANOSLEEP.SYNCS 0x989680 ;  /* 0x009896800000895d */ /* 0x004fea0003900000 */
[----:B------:R-:W2:Y:S02]  /*9630*/  @!P0 SYNCS.PHASECHK.TRANS64 P0, [R0+URZ], R3 ;  /* 0x00000003000085a7 */ /* 0x000ea400080010ff */
[----:B--2---:R-:W-:Y:S05]  /*9640*/  @!P0 BRA `(.L_x_168) ;  /* 0xfffffffc00f08947 */ /* 0x004fea000383ffff */
[----:B------:R-:W-:Y:S05]  /*9650*/  BRA `(.L_x_169) ;  /* 0xffffff9c00947947 */ /* 0x000fea000383ffff */
.L_x_54:
[----:B------:R-:W-:-:S07]  /*9660*/  MOV R0, UR5 ;  /* 0x0000000500007c02 */ /* 0x000fce0008000f00 */
.L_x_170:
[----:B-1----:R1:W2:Y:S02]  /*9670*/  SYNCS.PHASECHK.TRANS64.TRYWAIT P0, [R0+URZ], R3 ;  /* 0x00000003000075a7 */ /* 0x0022a400080011ff */
[----:B--2---:R-:W-:Y:S05]  /*9680*/  @!P0 NANOSLEEP.SYNCS 0x989680 ;  /* 0x009896800000895d */ /* 0x004fea0003900000 */
[----:B------:R-:W2:Y:S02]  /*9690*/  @!P0 SYNCS.PHASECHK.TRANS64 P0, [R0+URZ], R3 ;  /* 0x00000003000085a7 */ /* 0x000ea400080010ff */
[----:B--2---:R-:W-:Y:S05]  /*96a0*/  @!P0 BRA `(.L_x_170) ;  /* 0xfffffffc00f08947 */ /* 0x004fea000383ffff */
[----:B------:R-:W-:Y:S05]  /*96b0*/  BRA `(.L_x_171) ;  /* 0xffffff9c00a47947 */ /* 0x000fea000383ffff */
.L_x_55:
[----:B------:R-:W-:-:S07]  /*96c0*/  MOV R0, UR5 ;  /* 0x0000000500007c02 */ /* 0x000fce0008000f00 */
.L_x_172:
[----:B-1----:R1:W2:Y:S02]  /*96d0*/  SYNCS.PHASECHK.TRANS64.TRYWAIT P0, [R0+URZ], R3 ;  /* 0x00000003000075a7 */ /* 0x0022a400080011ff */
[----:B--2---:R-:W-:Y:S05]  /*96e0*/  @!P0 NANOSLEEP.SYNCS 0x989680 ;  /* 0x009896800000895d */ /* 0x004fea0003900000 */
[----:B------:R-:W2:Y:S02]  /*96f0*/  @!P0 SYNCS.PHASECHK.TRANS64 P0, [R0+URZ], R3 ;  /* 0x00000003000085a7 */ /* 0x000ea400080010ff */
[----:B--2---:R-:W-:Y:S05]  /*9700*/  @!P0 BRA `(.L_x_172) ;  /* 0xfffffffc00f08947 */ /* 0x004fea000383ffff */
[----:B------:R-:W-:Y:S05]  /*9710*/  BRA `(.L_x_173) ;  /* 0xffffff9c00b47947 */ /* 0x000fea000383ffff */
.L_x_56:
[----:B------:R-:W-:-:S07]  /*9720*/  MOV R0, UR5 ;  /* 0x0000000500007c02 */ /* 0x000fce0008000f00 */
.L_x_174:
[----:B-1----:R1:W2:Y:S02]  /*9730*/  SYNCS.PHASECHK.TRANS64.TRYWAIT P0, [R0+URZ], R3 ;  /* 0x00000003000075a7 */ /* 0x0022a400080011ff */
[----:B--2---:R-:W-:Y:S05]  /*9740*/  @!P0 NANOSLEEP.SYNCS 0x989680 ;  /* 0x009896800000895d */ /* 0x004fea0003900000 */
[----:B------:R-:W2:Y:S02]  /*9750*/  @!P0 SYNCS.PHASECHK.TRANS64 P0, [R0+URZ], R3 ;  /* 0x00000003000085a7 */ /* 0x000ea400080010ff */
[----:B--2---:R-:W-:Y:S05]  /*9760*/  @!P0 BRA `(.L_x_174) ;  /* 0xfffffffc00f08947 */ /* 0x004fea000383ffff */
[----:B------:R-:W-:Y:S05]  /*9770*/  BRA `(.L_x_175) ;  /* 0xffffff9c00c47947 */ /* 0x000fea000383ffff */
.L_x_57:
[----:B------:R-:W-:-:S07]  /*9780*/  MOV R0, UR5 ;  /* 0x0000000500007c02 */ /* 0x000fce0008000f00 */
.L_x_176:
[----:B-1----:R1:W2:Y:S02]  /*9790*/  SYNCS.PHASECHK.TRANS64.TRYWAIT P0, [R0+URZ], R3 ;  /* 0x00000003000075a7 */ /* 0x0022a400080011ff */
[----:B--2---:R-:W-:Y:S05]  /*97a0*/  @!P0 NANOSLEEP.SYNCS 0x989680 ;  /* 0x009896800000895d */ /* 0x004fea0003900000 */
[----:B------:R-:W2:Y:S02]  /*97b0*/  @!P0 SYNCS.PHASECHK.TRANS64 P0, [R0+URZ], R3 ;  /* 0x00000003000085a7 */ /* 0x000ea400080010ff */
[----:B--2---:R-:W-:Y:S05]  /*97c0*/  @!P0 BRA `(.L_x_176) ;  /* 0xfffffffc00f08947 */ /* 0x004fea000383ffff */
[----:B------:R-:W-:Y:S05]  /*97d0*/  BRA `(.L_x_177) ;  /* 0xffffff9c00d47947 */ /* 0x000fea000383ffff */
.L_x_58:
[----:B------:R-:W-:-:S07]  /*97e0*/  MOV R0, UR5 ;  /* 0x0000000500007c02 */ /* 0x000fce0008000f00 */
.L_x_178:
[----:B-1----:R1:W2:Y:S02]  /*97f0*/  SYNCS.PHASECHK.TRANS64.TRYWAIT P0, [R0+URZ], R3 ;  /* 0x00000003000075a7 */ /* 0x0022a400080011ff */
[----:B--2---:R-:W-:Y:S05]  /*9800*/  @!P0 NANOSLEEP.SYNCS 0x989680 ;  /* 0x009896800000895d */ /* 0x004fea0003900000 */
[----:B------:R-:W2:Y:S02]  /*9810*/  @!P0 SYNCS.PHASECHK.TRANS64 P0, [R0+URZ], R3 ;  /* 0x00000003000085a7 */ /* 0x000ea400080010ff */
[----:B--2---:R-:W-:Y:S05]  /*9820*/  @!P0 BRA `(.L_x_178) ;  /* 0xfffffffc00f08947 */ /* 0x004fea000383ffff */
[----:B------:R-:W-:Y:S05]  /*9830*/  BRA `(.L_x_179) ;  /* 0xffffff9c00e47947 */ /* 0x000fea000383ffff */
.L_x_59:
[----:B------:R-:W-:-:S07]  /*9840*/  MOV R0, UR5 ;  /* 0x0000000500007c02 */ /* 0x000fce0008000f00 */
.L_x_180:
[----:B-1----:R1:W2:Y:S02]  /*9850*/  SYNCS.PHASECHK.TRANS64.TRYWAIT P0, [R0+URZ], R3 ;  /* 0x00000003000075a7 */ /* 0x0022a400080011ff */
[----:B--2---:R-:W-:Y:S05]  /*9860*/  @!P0 NANOSLEEP.SYNCS 0x989680 ;  /* 0x009896800000895d */ /* 0x004fea0003900000 */
[----:B------:R-:W2:Y:S02]  /*9870*/  @!P0 SYNCS.PHASECHK.TRANS64 P0, [R0+URZ], R3 ;  /* 0x00000003000085a7 */ /* 0x000ea400080010ff */
[----:B--2---:R-:W-:Y:S05]  /*9880*/  @!P0 BRA `(.L_x_180) ;  /* 0xfffffffc00f08947 */ /* 0x004fea000383ffff */
[----:B------:R-:W-:Y:S05]  /*9890*/  BRA `(.L_x_181) ;  /* 0xffffff9c00f47947 */ /* 0x000fea000383ffff */
.L_x_60:
[----:B------:R-:W-:-:S07]  /*98a0*/  MOV R0, UR5 ;  /* 0x0000000500007c02 */ /* 0x000fce0008000f00 */
.L_x_182:
[----:B-1----:R1:W2:Y:S02]  /*98b0*/  SYNCS.PHASECHK.TRANS64.TRYWAIT P0, [R0+URZ], R3 ;  /* 0x00000003000075a7 */ /* 0x0022a400080011ff */
[----:B--2---:R-:W-:Y:S05]  /*98c0*/  @!P0 NANOSLEEP.SYNCS 0x989680 ;  /* 0x009896800000895d */ /* 0x004fea0003900000 */
[----:B------:R-:W2:Y:S02]  /*98d0*/  @!P0 SYNCS.PHASECHK.TRANS64 P0, [R0+URZ], R3 ;  /* 0x00000003000085a7 */ /* 0x000ea400080010ff */
[----:B--2---:R-:W-:Y:S05]  /*98e0*/  @!P0 BRA `(.L_x_182) ;  /* 0xfffffffc00f08947 */ /* 0x004fea000383ffff */
[----:B------:R-:W-:Y:S05]  /*98f0*/  BRA `(.L_x_183) ;  /* 0xffffffa000047947 */ /* 0x000fea000383ffff */
.L_x_61:
[----:B------:R-:W-:-:S07]  /*9900*/  MOV R0, UR5 ;  /* 0x0000000500007c02 */ /* 0x000fce0008000f00 */
.L_x_184:
[----:B-1----:R1:W2:Y:S02]  /*9910*/  SYNCS.PHASECHK.TRANS64.TRYWAIT P0, [R0+URZ], R3 ;  /* 0x00000003000075a7 */ /* 0x0022a400080011ff */
[----:B--2---:R-:W-:Y:S05]  /*9920*/  @!P0 NANOSLEEP.SYNCS 0x989680 ;  /* 0x009896800000895d */ /* 0x004fea0003900000 */
[----:B------:R-:W2:Y:S02]  /*9930*/  @!P0 SYNCS.PHASECHK.TRANS64 P0, [R0+URZ], R3 ;  /* 0x00000003000085a7 */ /* 0x000ea400080010ff */
[----:B--2---:R-:W-:Y:S05]  /*9940*/  @!P0 BRA `(.L_x_184) ;  /* 0xfffffffc00f08947 */ /* 0x004fea000383ffff */
[----:B------:R-:W-:Y:S05]  /*9950*/  BRA `(.L_x_185) ;  /* 0xffffffa000147947 */ /* 0x000fea000383ffff */
.L_x_62:
[----:B------:R-:W-:-:S07]  /*9960*/  MOV R0, UR5 ;  /* 0x0000000500007c02 */ /* 0x000fce0008000f00 */
.L_x_186:
[----:B-1----:R1:W2:Y:S02]  /*9970*/  SYNCS.PHASECHK.TRANS64.TRYWAIT P0, [R0+URZ], R3 ;  /* 0x00000003000075a7 */ /* 0x0022a400080011ff */
[----:B--2---:R-:W-:Y:S05]  /*9980*/  @!P0 NANOSLEEP.SYNCS 0x989680 ;  /* 0x009896800000895d */ /* 0x004fea0003900000 */
[----:B------:R-:W2:Y:S02]  /*9990*/  @!P0 SYNCS.PHASECHK.TRANS64 P0, [R0+URZ], R3 ;  /* 0x00000003000085a7 */ /* 0x000ea400080010ff */
[----:B--2---:R-:W-:Y:S05]  /*99a0*/  @!P0 BRA `(.L_x_186) ;  /* 0xfffffffc00f08947 */ /* 0x004fea000383ffff */
[----:B------:R-:W-:Y:S05]  /*99b0*/  BRA `(.L_x_187) ;  /* 0xffffffa000247947 */ /* 0x000fea000383ffff */
.L_x_63:
[----:B------:R-:W-:-:S07]  /*99c0*/  MOV R0, UR5 ;  /* 0x0000000500007c02 */ /* 0x000fce0008000f00 */
.L_x_188:
[----:B-1----:R1:W2:Y:S02]  /*99d0*/  SYNCS.PHASECHK.TRANS64.TRYWAIT P0, [R0+URZ], R3 ;  /* 0x00000003000075a7 */ /* 0x0022a400080011ff */
[----:B--2---:R-:W-:Y:S05]  /*99e0*/  @!P0 NANOSLEEP.SYNCS 0x989680 ;  /* 0x009896800000895d */ /* 0x004fea0003900000 */
[----:B------:R-:W2:Y:S02]  /*99f0*/  @!P0 SYNCS.PHASECHK.TRANS64 P0, [R0+URZ], R3 ;  /* 0x00000003000085a7 */ /* 0x000ea400080010ff */
[----:B--2---:R-:W-:Y:S05]  /*9a00*/  @!P0 BRA `(.L_x_188) ;  /* 0xfffffffc00f08947 */ /* 0x004fea000383ffff */
[----:B------:R-:W-:Y:S05]  /*9a10*/  BRA `(.L_x_189) ;  /* 0xffffffa000347947 */ /* 0x000fea000383ffff */
.L_x_64:
[----:B------:R-:W-:-:S07]  /*9a20*/  MOV R0, UR5 ;  /* 0x0000000500007c02 */ /* 0x000fce0008000f00 */
.L_x_190:
[----:B-1----:R1:W2:Y:S02]  /*9a30*/  SYNCS.PHASECHK.TRANS64.TRYWAIT P0, [R0+URZ], R3 ;  /* 0x00000003000075a7 */ /* 0x0022a400080011ff */
[----:B--2---:R-:W-:Y:S05]  /*9a40*/  @!P0 NANOSLEEP.SYNCS 0x989680 ;  /* 0x009896800000895d */ /* 0x004fea0003900000 */
[----:B------:R-:W2:Y:S02]  /*9a50*/  @!P0 SYNCS.PHASECHK.TRANS64 P0, [R0+URZ], R3 ;  /* 0x00000003000085a7 */ /* 0x000ea400080010ff */
[----:B--2---:R-:W-:Y:S05]  /*9a60*/  @!P0 BRA `(.L_x_190) ;  /* 0xfffffffc00f08947 */ /* 0x004fea000383ffff */
[----:B------:R-:W-:Y:S05]  /*9a70*/  BRA `(.L_x_191) ;  /* 0xffffffa000447947 */ /* 0x000fea000383ffff */
.L_x_65:
[----:B------:R-:W-:-:S07]  /*9a80*/  MOV R0, UR5 ;  /* 0x0000000500007c02 */ /* 0x000fce0008000f00 */
.L_x_192:
[----:B-1----:R1:W2:Y:S02]  /*9a90*/  SYNCS.PHASECHK.TRANS64.TRYWAIT P0, [R0+URZ], R3 ;  /* 0x00000003000075a7 */ /* 0x0022a400080011ff */
[----:B--2---:R-:W-:Y:S05]  /*9aa0*/  @!P0 NANOSLEEP.SYNCS 0x989680 ;  /* 0x009896800000895d */ /* 0x004fea0003900000 */
[----:B------:R-:W2:Y:S02]  /*9ab0*/  @!P0 SYNCS.PHASECHK.TRANS64 P0, [R0+URZ], R3 ;  /* 0x00000003000085a7 */ /* 0x000ea400080010ff */
[----:B--2---:R-:W-:Y:S05]  /*9ac0*/  @!P0 BRA `(.L_x_192) ;  /* 0xfffffffc00f08947 */ /* 0x004fea000383ffff */
[----:B------:R-:W-:Y:S05]  /*9ad0*/  BRA `(.L_x_193) ;  /* 0xffffffa000547947 */ /* 0x000fea000383ffff */
.L_x_68:
[----:B------:R-:W-:-:S07]  /*9ae0*/  MOV R4, UR4 ;  /* 0x0000000400047c02 */ /* 0x000fce0008000f00 */
.L_x_194:
[----:B--2---:R2:W3:Y:S02]  /*9af0*/  SYNCS.PHASECHK.TRANS64.TRYWAIT P1, [R4+URZ+0x1d8], R7 ;  /* 0x0001d807040075a7 */ /* 0x0044e400080211ff */
[----:B---3--:R-:W-:Y:S05]  /*9b00*/  @!P1 NANOSLEEP.SYNCS 0x989680 ;  /* 0x009896800000995d */ /* 0x008fea0003900000 */
[----:B------:R-:W3:Y:S02]  /*9b10*/  @!P1 SYNCS.PHASECHK.TRANS64 P1, [R4+URZ+0x1d8], R7 ;  /* 0x0001d807040095a7 */ /* 0x000ee400080210ff */
[----:B---3--:R-:W-:Y:S05]  /*9b20*/  @!P1 BRA `(.L_x_194) ;  /* 0xfffffffc00f09947 */ /* 0x008fea000383ffff */
[----:B------:R-:W-:Y:S05]  /*9b30*/  BRA `(.L_x_195) ;  /* 0xffffffa000bc7947 */ /* 0x000fea000383ffff */
.L_x_69:
[----:B--2---:R-:W-:-:S07]  /*9b40*/  MOV R4, UR4 ;  /* 0x0000000400047c02 */ /* 0x004fce0008000f00 */
.L_x_196:
[----:B--2---:R2:W3:Y:S02]  /*9b50*/  SYNCS.PHASECHK.TRANS64.TRYWAIT P1, [R4+URZ+0x1d0], R5 ;  /* 0x0001d005040075a7 */ /* 0x0044e400080211ff */
[----:B---3--:R-:W-:Y:S05]  /*9b60*/  @!P1 NANOSLEEP.SYNCS 0x989680 ;  /* 0x009896800000995d */ /* 0x008fea0003900000 */
[----:B------:R-:W3:Y:S02]  /*9b70*/  @!P1 SYNCS.PHASECHK.TRANS64 P1, [R4+URZ+0x1d0], R5 ;  /* 0x0001d005040095a7 */ /* 0x000ee400080210ff */
[----:B---3--:R-:W-:Y:S05]  /*9b80*/  @!P1 BRA `(.L_x_196) ;  /* 0xfffffffc00f09947 */ /* 0x008fea000383ffff */
[----:B------:R-:W-:Y:S05]  /*9b90*/  BRA `(.L_x_197) ;  /* 0xffffffa000c47947 */ /* 0x000fea000383ffff */
.L_x_79:
[----:B--2---:R-:W-:-:S04]  /*9ba0*/  MOV R5, UR5 ;  /* 0x0000000500057c02 */ /* 0x004fc80008000f00 */
[----:B------:R2:W3:Y:S03]  /*9bb0*/  SYNCS.PHASECHK.TRANS64.TRYWAIT P0, [R5+URZ+0x8], R6 ;  /* 0x00000806050075a7 */ /* 0x0004e600080011ff */
[----:B---3--:R-:W-:Y:S05]  /*9bc0*/  @!P0 NANOSLEEP.SYNCS 0x989680 ;  /* 0x009896800000895d */ /* 0x008fea0003900000 */
[----:B------:R-:W3:Y:S02]  /*9bd0*/  @!P0 SYNCS.PHASECHK.TRANS64 P0, [R5+URZ+0x8], R6 ;  /* 0x00000806050085a7 */ /* 0x000ee400080010ff */
[----:B---3--:R-:W-:Y:S05]  /*9be0*/  @!P0 BRA `(.L_x_79) ;  /* 0xfffffffc00ec8947 */ /* 0x008fea000383ffff */
[----:B------:R-:W-:Y:S05]  /*9bf0*/  BRA `(.L_x_78) ;  /* 0xffffffa4008c7947 */ /* 0x000fea000383ffff */
.L_x_81:
[----:B------:R-:W-:Y:S01]  /*9c00*/  BSSY B0, `(.L_x_198) ;  /* 0x0000006000007945 */ /* 0x000fe20003800000 */
[----:B------:R-:W-:-:S07]  /*9c10*/  MOV R15, 0xffffffff ;  /* 0xffffffff000f7802 */ /* 0x000fce0000000f00 */
[----:B-12--5:R-:W-:Y:S05]  /*9c20*/  WARPSYNC.COLLECTIVE R15, `(.L_x_199) ;  /* 0x000000000f0c7348 */ /* 0x026fea0003c00000 */
[----:B------:R-:W-:Y:S02]  /*9c30*/  ELECT P6, UR79, PT ;  /* 0x00000000004f782f */ /* 0x000fe400038c0000 */
[----:B------:R-:W-:Y:S01]  /*9c40*/  MOV R14, UR79 ;  /* 0x0000004f000e7c02 */ /* 0x000fe20008000f00 */
[----:B-12--5:R-:W-:Y:S10]  /*9c50*/  ENDCOLLECTIVE ;  /* 0x000000000000791b */ /* 0x026ff40003800000 */
.L_x_199:
[----:B------:R-:W-:Y:S05]  /*9c60*/  BSYNC B0 ;  /* 0x0000000000007941 */ /* 0x000fea0003800000 */
.L_x_198:
[----:B------:R-:W-:Y:S05]  /*9c70*/  BRA `(.L_x_200) ;  /* 0xffffffa400bc7947 */ /* 0x000fea000383ffff */
.L_x_83:
[----:B--2---:R-:W-:-:S04]  /*9c80*/  MOV R3, UR5 ;  /* 0x0000000500037c02 */ /* 0x004fc80008000f00 */
[----:B------:R2:W3:Y:S03]  /*9c90*/  SYNCS.PHASECHK.TRANS64.TRYWAIT P0, [R3+URZ+0x8], R4 ;  /* 0x00000804030075a7 */ /* 0x0004e600080011ff */
[----:B---3--:R-:W-:Y:S05]  /*9ca0*/  @!P0 NANOSLEEP.SYNCS 0x989680 ;  /* 0x009896800000895d */ /* 0x008fea0003900000 */
[----:B------:R-:W3:Y:S02]  /*9cb0*/  @!P0 SYNCS.PHASECHK.TRANS64 P0, [R3+URZ+0x8], R4 ;  /* 0x00000804030085a7 */ /* 0x000ee400080010ff */
[----:B---3--:R-:W-:Y:S05]  /*9cc0*/  @!P0 BRA `(.L_x_83) ;  /* 0xfffffffc00ec8947 */ /* 0x008fea000383ffff */
[----:B------:R-:W-:Y:S05]  /*9cd0*/  BRA `(.L_x_82) ;  /* 0xffffffa400c07947 */ /* 0x000fea000383ffff */
.L_x_84:
[----:B------:R-:W-:-:S07]  /*9ce0*/  MOV R4, UR17 ;  /* 0x0000001100047c02 */ /* 0x000fce0008000f00 */
.L_x_201:
[----:B-1----:R1:W2:Y:S02]  /*9cf0*/  SYNCS.PHASECHK.TRANS64.TRYWAIT P0, [R4+URZ+0x1d0], R5 ;  /* 0x0001d005040075a7 */ /* 0x0022a400080011ff */
[----:B--2---:R-:W-:Y:S05]  /*9d00*/  @!P0 NANOSLEEP.SYNCS 0x989680 ;  /* 0x009896800000895d */ /* 0x004fea0003900000 */
[----:B------:R-:W2:Y:S02]  /*9d10*/  @!P0 SYNCS.PHASECHK.TRANS64 P0, [R4+URZ+0x1d0], R5 ;  /* 0x0001d005040085a7 */ /* 0x000ea400080010ff */
[----:B--2---:R-:W-:Y:S05]  /*9d20*/  @!P0 BRA `(.L_x_201) ;  /* 0xfffffffc00f08947 */ /* 0x004fea000383ffff */
[----:B------:R-:W-:Y:S05]  /*9d30*/  BRA `(.L_x_202) ;  /* 0xffffffa800a87947 */ /* 0x000fea000383ffff */
.L_x_86:
[----:B------:R-:W-:-:S07]  /*9d40*/  MOV R4, UR22 ;  /* 0x0000001600047c02 */ /* 0x000fce0008000f00 */
.L_x_203:
[----:B-1----:R1:W2:Y:S02]  /*9d50*/  SYNCS.PHASECHK.TRANS64.TRYWAIT P0, [R4+URZ+0x1f0], R5 ;  /* 0x0001f005040075a7 */ /* 0x0022a400080011ff */
[----:B--2---:R-:W-:Y:S05]  /*9d60*/  @!P0 NANOSLEEP.SYNCS 0x989680 ;  /* 0x009896800000895d */ /* 0x004fea0003900000 */
[----:B------:R-:W2:Y:S02]  /*9d70*/  @!P0 SYNCS.PHASECHK.TRANS64 P0, [R4+URZ+0x1f0], R5 ;  /* 0x0001f005040085a7 */ /* 0x000ea400080010ff */
[----:B--2---:R-:W-:Y:S05]  /*9d80*/  @!P0 BRA `(.L_x_203) ;  /* 0xfffffffc00f08947 */ /* 0x004fea000383ffff */
[----:B------:R-:W-:Y:S05]  /*9d90*/  BRA `(.L_x_85) ;  /* 0xffffffa800c87947 */ /* 0x000fea000383ffff */
.L_x_90:
[----:B-1----:R-:W-:Y:S07]  /*9da0*/  MOV R4, UR10 ;  /* 0x0000000a00047c02 */ /* 0x002fee0008000f00 */
.L_x_204:
[----:B-1----:R1:W2:Y:S02]  /*9db0*/  SYNCS.PHASECHK.TRANS64.TRYWAIT P0, [R4+URZ], R7 ;  /* 0x00000007040075a7 */ /* 0x0022a400080011ff */
[----:B--2---:R-:W-:Y:S05]  /*9dc0*/  @!P0 NANOSLEEP.SYNCS 0x989680 ;  /* 0x009896800000895d */ /* 0x004fea0003900000 */
[----:B------:R-:W2:Y:S02]  /*9dd0*/  @!P0 SYNCS.PHASECHK.TRANS64 P0, [R4+URZ], R7 ;  /* 0x00000007040085a7 */ /* 0x000ea400080010ff */
[----:B--2---:R-:W-:Y:S05]  /*9de0*/  @!P0 BRA `(.L_x_204) ;  /* 0xfffffffc00f08947 */ /* 0x004fea000383ffff */
[----:B------:R-:W-:Y:S05]  /*9df0*/  BRA `(.L_x_89) ;  /* 0xffffffa800ec7947 */ /* 0x000fea000383ffff */
.L_x_94:
[----:B--2---:R-:W-:-:S07]  /*9e00*/  MOV R0, UR4 ;  /* 0x0000000400007c02 */ /* 0x004fce0008000f00 */
.L_x_205:
[----:B-1----:R1:W2:Y:S02]  /*9e10*/  SYNCS.PHASECHK.TRANS64.TRYWAIT P0, [R0+URZ], R5 ;  /* 0x00000005000075a7 */ /* 0x0022a400080011ff */
[----:B--2---:R-:W-:Y:S05]  /*9e20*/  @!P0 NANOSLEEP.SYNCS 0x989680 ;  /* 0x009896800000895d */ /* 0x004fea0003900000 */
[----:B------:R-:W2:Y:S02]  /*9e30*/  @!P0 SYNCS.PHASECHK.TRANS64 P0, [R0+URZ], R5 ;  /* 0x00000005000085a7 */ /* 0x000ea400080010ff */
[----:B--2---:R-:W-:Y:S05]  /*9e40*/  @!P0 BRA `(.L_x_205) ;  /* 0xfffffffc00f08947 */ /* 0x004fea000383ffff */
[----:B------:R-:W-:Y:S05]  /*9e50*/  BRA `(.L_x_206) ;  /* 0xffffffac00c47947 */ /* 0x000fea000383ffff */
.L_x_97:
[----:B------:R-:W-:-:S07]  /*9e60*/  MOV R0, UR17 ;  /* 0x0000001100007c02 */ /* 0x000fce0008000f00 */
.L_x_207:
[----:B-1----:R1:W2:Y:S02]  /*9e70*/  SYNCS.PHASECHK.TRANS64.TRYWAIT P1, [R0+URZ+0x200], R5 ;  /* 0x00020005000075a7 */ /* 0x0022a400080211ff */
[----:B--2---:R-:W-:Y:S05]  /*9e80*/  @!P1 NANOSLEEP.SYNCS 0x989680 ;  /* 0x009896800000995d */ /* 0x004fea0003900000 */
[----:B------:R-:W2:Y:S02]  /*9e90*/  @!P1 SYNCS.PHASECHK.TRANS64 P1, [R0+URZ+0x200], R5 ;  /* 0x00020005000095a7 */ /* 0x000ea400080210ff */
[----:B--2---:R-:W-:Y:S05]  /*9ea0*/  @!P1 BRA `(.L_x_207) ;  /* 0xfffffffc00f09947 */ /* 0x004fea000383ffff */
[----:B------:R-:W-:Y:S05]  /*9eb0*/  BRA `(.L_x_208) ;  /* 0xffffffb000107947 */ /* 0x000fea000383ffff */
.L_x_102:
[----:B------:R-:W-:Y:S07]  /*9ec0*/  MOV R2, UR31 ;  /* 0x0000001f00027c02 */ /* 0x000fee0008000f00 */
.L_x_209:
[----:B--2---:R2:W3:Y:S02]  /*9ed0*/  SYNCS.PHASECHK.TRANS64.TRYWAIT P0, [R2+URZ+0x1d0], R3 ;  /* 0x0001d003020075a7 */ /* 0x0044e400080011ff */
[----:B---3--:R-:W-:Y:S05]  /*9ee0*/  @!P0 NANOSLEEP.SYNCS 0x989680 ;  /* 0x009896800000895d */ /* 0x008fea0003900000 */
[----:B------:R-:W3:Y:S02]  /*9ef0*/  @!P0 SYNCS.PHASECHK.TRANS64 P0, [R2+URZ+0x1d0], R3 ;  /* 0x0001d003020085a7 */ /* 0x000ee400080010ff */
[----:B---3--:R-:W-:Y:S05]  /*9f00*/  @!P0 BRA `(.L_x_209) ;  /* 0xfffffffc00f08947 */ /* 0x008fea000383ffff */
[----:B------:R-:W-:Y:S05]  /*9f10*/  BRA `(.L_x_210) ;  /* 0xffffffb400507947 */ /* 0x000fea000383ffff */
.L_x_105:
[----:B------:R-:W-:Y:S07]  /*9f20*/  MOV R2, UR31 ;  /* 0x0000001f00027c02 */ /* 0x000fee0008000f00 */
.L_x_211:
[----:B-1----:R1:W2:Y:S02]  /*9f30*/  SYNCS.PHASECHK.TRANS64.TRYWAIT P2, [R2+URZ+0x1c8], R3 ;  /* 0x0001c803020075a7 */ /* 0x0022a400080411ff */
[----:B--2---:R-:W-:Y:S05]  /*9f40*/  @!P2 NANOSLEEP.SYNCS 0x989680 ;  /* 0x009896800000a95d */ /* 0x004fea0003900000 */
[----:B------:R-:W2:Y:S02]  /*9f50*/  @!P2 SYNCS.PHASECHK.TRANS64 P2, [R2+URZ+0x1c8], R3 ;  /* 0x0001c8030200a5a7 */ /* 0x000ea400080410ff */
[----:B--2---:R-:W-:Y:S05]  /*9f60*/  @!P2 BRA `(.L_x_211) ;  /* 0xfffffffc00f0a947 */ /* 0x004fea000383ffff */
[----:B------:R-:W-:Y:S05]  /*9f70*/  BRA `(.L_x_104) ;  /* 0xffffffb800b47947 */ /* 0x000fea000383ffff */
.L_x_108:
[----:B-1----:R-:W-:Y:S07]  /*9f80*/  MOV R3, UR31 ;  /* 0x0000001f00037c02 */ /* 0x002fee0008000f00 */
.L_x_212:
[----:B-1----:R1:W2:Y:S02]  /*9f90*/  SYNCS.PHASECHK.TRANS64.TRYWAIT P1, [R3+URZ+0x1b0], R8 ;  /* 0x0001b008030075a7 */ /* 0x0022a400080211ff */
[----:B--2---:R-:W-:Y:S05]  /*9fa0*/  @!P1 NANOSLEEP.SYNCS 0x989680 ;  /* 0x009896800000995d */ /* 0x004fea0003900000 */
[----:B------:R-:W2:Y:S02]  /*9fb0*/  @!P1 SYNCS.PHASECHK.TRANS64 P1, [R3+URZ+0x1b0], R8 ;  /* 0x0001b008030095a7 */ /* 0x000ea400080210ff */
[----:B--2---:R-:W-:Y:S05]  /*9fc0*/  @!P1 BRA `(.L_x_212) ;  /* 0xfffffffc00f09947 */ /* 0x004fea000383ffff */
[----:B------:R-:W-:Y:S05]  /*9fd0*/  BRA `(.L_x_213) ;  /* 0xffffffbc00447947 */ /* 0x000fea000383ffff */
.L_x_109:
[----:B------:R-:W-:Y:S07]  /*9fe0*/  MOV R3, UR31 ;  /* 0x0000001f00037c02 */ /* 0x000fee0008000f00 */
.L_x_214:
[----:B-1----:R1:W2:Y:S02]  /*9ff0*/  SYNCS.PHASECHK.TRANS64.TRYWAIT P0, [R3+URZ+0x1b8], R8 ;  /* 0x0001b808030075a7 */ /* 0x0022a400080011ff */
[----:B--2---:R-:W-:Y:S05]  /*a000*/  @!P0 NANOSLEEP.SYNCS 0x989680 ;  /* 0x009896800000895d */ /* 0x004fea0003900000 */
[----:B------:R-:W2:Y:S02]  /*a010*/  @!P0 SYNCS.PHASECHK.TRANS64 P0, [R3+URZ+0x1b8], R8 ;  /* 0x0001b808030085a7 */ /* 0x000ea400080010ff */
[----:B--2---:R-:W-:Y:S05]  /*a020*/  @!P0 BRA `(.L_x_214) ;  /* 0xfffffffc00f08947 */ /* 0x004fea000383ffff */
[----:B------:R-:W-:Y:S05]  /*a030*/  BRA `(.L_x_215) ;  /* 0xffffffbc00a47947 */ /* 0x000fea000383ffff */
.L_x_111:
[----:B--2---:R-:W-:-:S07]  /*a040*/  MOV R0, UR31 ;  /* 0x0000001f00007c02 */ /* 0x004fce0008000f00 */
.L_x_216:
[----:B-1----:R1:W2:Y:S02]  /*a050*/  SYNCS.PHASECHK.TRANS64.TRYWAIT P0, [R0+URZ+0x1b0], R3 ;  /* 0x0001b003000075a7 */ /* 0x0022a400080011ff */
[----:B--2---:R-:W-:Y:S05]  /*a060*/  @!P0 NANOSLEEP.SYNCS 0x989680 ;  /* 0x009896800000895d */ /* 0x004fea0003900000 */
[----:B------:R-:W2:Y:S02]  /*a070*/  @!P0 SYNCS.PHASECHK.TRANS64 P0, [R0+URZ+0x1b0], R3 ;  /* 0x0001b003000085a7 */ /* 0x000ea400080010ff */
[----:B--2---:R-:W-:Y:S05]  /*a080*/  @!P0 BRA `(.L_x_216) ;  /* 0xfffffffc00f08947 */ /* 0x004fea000383ffff */
[----:B------:R-:W-:Y:S05]  /*a090*/  BRA `(.L_x_217) ;  /* 0xffffffc0002c7947 */ /* 0x000fea000383ffff */
.L_x_113:
[----:B------:R-:W-:Y:S07]  /*a0a0*/  MOV R0, UR44 ;  /* 0x0000002c00007c02 */ /* 0x000fee0008000f00 */
.L_x_218:
[----:B-1----:R1:W2:Y:S02]  /*a0b0*/  SYNCS.PHASECHK.TRANS64.TRYWAIT P0, [R0+URZ+0x1d0], R3 ;  /* 0x0001d003000075a7 */ /* 0x0022a400080011ff */
[----:B--2---:R-:W-:Y:S05]  /*a0c0*/  @!P0 NANOSLEEP.SYNCS 0x989680 ;  /* 0x009896800000895d */ /* 0x004fea0003900000 */
[----:B------:R-:W2:Y:S02]  /*a0d0*/  @!P0 SYNCS.PHASECHK.TRANS64 P0, [R0+URZ+0x1d0], R3 ;  /* 0x0001d003000085a7 */ /* 0x000ea400080010ff */
[----:B--2---:R-:W-:Y:S05]  /*a0e0*/  @!P0 BRA `(.L_x_218) ;  /* 0xfffffffc00f08947 */ /* 0x004fea000383ffff */
[----:B------:R-:W-:Y:S05]  /*a0f0*/  BRA `(.L_x_219) ;  /* 0xffffffc000fc7947 */ /* 0x000fea000383ffff */
.L_x_124:
[----:B---3--:R3:W1:Y:S02]  /*a100*/  SYNCS.PHASECHK.TRANS64.TRYWAIT P1, [R0+URZ+0x1a0], R5 ;  /* 0x0001a005000075a7 */ /* 0x00866400080211ff */
[----:B-1----:R-:W-:Y:S05]  /*a110*/  @!P1 NANOSLEEP.SYNCS 0x989680 ;  /* 0x009896800000995d */ /* 0x002fea0003900000 */
[----:B------:R-:W1:Y:S02]  /*a120*/  @!P1 SYNCS.PHASECHK.TRANS64 P1, [R0+URZ+0x1a0], R5 ;  /* 0x0001a005000095a7 */ /* 0x000e6400080210ff */
[----:B-1----:R-:W-:Y:S05]  /*a130*/  @!P1 BRA `(.L_x_124) ;  /* 0xfffffffc00f09947 */ /* 0x002fea000383ffff */
[----:B------:R-:W-:Y:S05]  /*a140*/  BRA `(.L_x_123) ;  /* 0xffffffd000c07947 */ /* 0x000fea000383ffff */
.L_x_126:
[----:B----4-:R4:W1:Y:S02]  /*a150*/  SYNCS.PHASECHK.TRANS64.TRYWAIT P0, [R104+URZ+0x1e0], R3 ;  /* 0x0001e003680075a7 */ /* 0x01086400080011ff */
[----:B-1----:R-:W-:Y:S05]  /*a160*/  @!P0 NANOSLEEP.SYNCS 0x989680 ;  /* 0x009896800000895d */ /* 0x002fea0003900000 */
[----:B------:R-:W1:Y:S02]  /*a170*/  @!P0 SYNCS.PHASECHK.TRANS64 P0, [R104+URZ+0x1e0], R3 ;  /* 0x0001e003680085a7 */ /* 0x000e6400080010ff */
[----:B-1----:R-:W-:Y:S05]  /*a180*/  @!P0 BRA `(.L_x_126) ;  /* 0xfffffffc00f08947 */ /* 0x002fea000383ffff */
[----:B------:R-:W-:Y:S05]  /*a190*/  BRA `(.L_x_125) ;  /* 0xffffffd400107947 */ /* 0x000fea000383ffff */
.L_x_135:
[----:B---3--:R3:W4:Y:S02]  /*a1a0*/  SYNCS.PHASECHK.TRANS64.TRYWAIT P0, [R117+URZ+0x1a0], R4 ;  /* 0x0001a004750075a7 */ /* 0x00872400080011ff */
[----:B----4-:R-:W-:Y:S05]  /*a1b0*/  @!P0 NANOSLEEP.SYNCS 0x989680 ;  /* 0x009896800000895d */ /* 0x010fea0003900000 */
[----:B------:R-:W4:Y:S02]  /*a1c0*/  @!P0 SYNCS.PHASECHK.TRANS64 P0, [R117+URZ+0x1a0], R4 ;  /* 0x0001a004750085a7 */ /* 0x000f2400080010ff */
[----:B----4-:R-:W-:Y:S05]  /*a1d0*/  @!P0 BRA `(.L_x_135) ;  /* 0xfffffffc00f08947 */ /* 0x010fea000383ffff */
[----:B------:R-:W-:Y:S05]  /*a1e0*/  BRA `(.L_x_134) ;  /* 0xffffffe000307947 */ /* 0x000fea000383ffff */
        .weak           $__internal_0_$__cuda_sm10x_tcgen05_guardrail_trap_col_being_dealloced_not_returned_by_alloc
        .type           $__internal_0_$__cuda_sm10x_tcgen05_guardrail_trap_col_being_dealloced_not_returned_by_alloc,@function
        .size           $__internal_0_$__cuda_sm10x_tcgen05_guardrail_trap_col_being_dealloced_not_returned_by_alloc,($__internal_1_$__cuda_sm10x_tcgen05_guardrail_trap_phase_invalid_during_alloc - $__internal_0_$__cuda_sm10x_tcgen05_guardrail_trap_col_being_dealloced_not_returned_by_alloc)
$__internal_0_$__cuda_sm10x_tcgen05_guardrail_trap_col_being_dealloced_not_returned_by_alloc:
[----:B------:R-:W-:Y:S05]  /*a1f0*/  BPT.TRAP 0x1 ;  /* 0x000000040000795c */ /* 0x000fea0000300000 */
[----:B------:R-:W-:-:S04]  /*a200*/  HFMA2 R3, -RZ, RZ, 0, 0 ;  /* 0x00000000ff037431 */ /* 0x000fc800000001ff */
[----:B------:R-:W-:Y:S05]  /*a210*/  RET.REL.NODEC R2 `(_ZN7cutlass13device_kernelINS_4conv6kernel13ConvUniversalINS1_16ConvProblemShapeILNS1_8OperatorE1ELi2EEENS1_10collective14CollectiveConvINS1_47MainloopSm100TmaUmmaWarpSpecializedImplicitGemmILS5_1ELi26ELi2ELi1ELi2EN4cute5tupleIJNSA_1CILi2EEENSC_ILi1EEESE_EEEEENSB_IJNSC_ILi128EEESH_NSB_IJNSC_ILi64EEEEEEEEENS_12float_e4m3_tESL_NSA_8TiledMMAINSA_8MMA_AtomIJNSA_10MMA_TraitsINSA_25SM100_MMA_F8F6F4_2x1SM_SSEJSL_SL_fSH_SH_NSA_17integral_constantINSA_4UMMA5MajorELSS_0EEENSQ_ISS_LSS_1EEENSQ_INSR_7ScaleInELSV_0EEESW_EEEEEENSA_6LayoutINSB_IJSE_SE_SE_EEENSB_IJNSC_ILi0EEES11_S11_EEEEENSB_IJNSA_10UnderscoreES14_S14_EEEEENS7_6detail27Sm100ImplicitGemmTileTraitsINSA_25SM100_TMA_2SM_LOAD_IM2COLENSA_14ComposedLayoutINSA_7SwizzleILi2ELi4ELi3EEENSA_18smem_ptr_flag_bitsILi8EEENSZ_INSB_IJNSC_ILi8EEESI_EEENSB_IJSI_SE_EEEEEEEvEENS18_INSA_18SM100_TMA_2SM_LOADENS1A_IS1C_S1E_NSZ_INSB_IJSI_S1F_EEENSB_IJSE_SI_EEEEEEEvEEEENS_8epilogue10collective18CollectiveEpilogueINS1S_23Sm100TmaWarpSpecializedILi2ELi2ELi32ELb0ELb0EEEJNSB_IJSI_SH_SJ_EEENSB_IJNSZ_ISI_SE_EENSZ_INSB_IJNSC_ILi32EEESD_EEES1N_EEEEESL_NSB_IJNSB_IJlllEEESE_S11_EEESL_S24_NS1S_6fusion15FusionCallbacksIS1W_NS25_17LinearCombinationISL_fSL_fLNS_15FloatRoundStyleE2EEES1X_S22_JEEENSA_5SM1004TMEM4LOAD26SM100_TMEM_LOAD_32dp32b32xENSA_20SM90_TMA_LOAD_IM2COLENS1A_INS1B_ILi1ELi4ELi3EEES1E_NSZ_INSB_IJS1F_S1Z_EEENSB_IJS1Z_SE_EEEEEEENSA_39AutoVectorizingCopyWithAssumedAlignmentILi128EEENSA_21SM90_TMA_STORE_IM2COLES2K_S2M_S2M_EEEvvEEEEvNT_6ParamsE) ;  /* 0xffffff5c02787950 */ /* 0x000fea0003c3ffff */
        .weak           $__internal_1_$__cuda_sm10x_tcgen05_guardrail_trap_phase_invalid_during_alloc
        .type           $__internal_1_$__cuda_sm10x_tcgen05_guardrail_trap_phase_invalid_during_alloc,@function
        .size           $__internal_1_$__cuda_sm10x_tcgen05_guardrail_trap_phase_invalid_during_alloc,($__internal_2_$__cuda_sm10x_tcgen05_guardrail_trap_unallocated_columns_being_dealloced - $__internal_1_$__cuda_sm10x_tcgen05_guardrail_trap_phase_invalid_during_alloc)
$__internal_1_$__cuda_sm10x_tcgen05_guardrail_trap_phase_invalid_during_alloc:
[----:B------:R-:W-:Y:S05]  /*a220*/  BPT.TRAP 0x1 ;  /* 0x000000040000795c */ /* 0x000fea0000300000 */
[----:B------:R-:W-:-:S04]  /*a230*/  MOV R5, 0x0 ;  /* 0x0000000000057802 */ /* 0x000fc80000000f00 */
[----:B------:R-:W-:Y:S05]  /*a240*/  RET.REL.NODEC R4 `(_ZN7cutlass13device_kernelINS_4conv6kernel13ConvUniversalINS1_16ConvProblemShapeILNS1_8OperatorE1ELi2EEENS1_10collective14CollectiveConvINS1_47MainloopSm100TmaUmmaWarpSpecializedImplicitGemmILS5_1ELi26ELi2ELi1ELi2EN4cute5tupleIJNSA_1CILi2EEENSC_ILi1EEESE_EEEEENSB_IJNSC_ILi128EEESH_NSB_IJNSC_ILi64EEEEEEEEENS_12float_e4m3_tESL_NSA_8TiledMMAINSA_8MMA_AtomIJNSA_10MMA_TraitsINSA_25SM100_MMA_F8F6F4_2x1SM_SSEJSL_SL_fSH_SH_NSA_17integral_constantINSA_4UMMA5MajorELSS_0EEENSQ_ISS_LSS_1EEENSQ_INSR_7ScaleInELSV_0EEESW_EEEEEENSA_6LayoutINSB_IJSE_SE_SE_EEENSB_IJNSC_ILi0EEES11_S11_EEEEENSB_IJNSA_10UnderscoreES14_S14_EEEEENS7_6detail27Sm100ImplicitGemmTileTraitsINSA_25SM100_TMA_2SM_LOAD_IM2COLENSA_14ComposedLayoutINSA_7SwizzleILi2ELi4ELi3EEENSA_18smem_ptr_flag_bitsILi8EEENSZ_INSB_IJNSC_ILi8EEESI_EEENSB_IJSI_SE_EEEEEEEvEENS18_INSA_18SM100_TMA_2SM_LOADENS1A_IS1C_S1E_NSZ_INSB_IJSI_S1F_EEENSB_IJSE_SI_EEEEEEEvEEEENS_8epilogue10collective18CollectiveEpilogueINS1S_23Sm100TmaWarpSpecializedILi2ELi2ELi32ELb0ELb0EEEJNSB_IJSI_SH_SJ_EEENSB_IJNSZ_ISI_SE_EENSZ_INSB_IJNSC_ILi32EEESD_EEES1N_EEEEESL_NSB_IJNSB_IJlllEEESE_S11_EEESL_S24_NS1S_6fusion15FusionCallbacksIS1W_NS25_17LinearCombinationISL_fSL_fLNS_15FloatRoundStyleE2EEES1X_S22_JEEENSA_5SM1004TMEM4LOAD26SM100_TMEM_LOAD_32dp32b32xENSA_20SM90_TMA_LOAD_IM2COLENS1A_INS1B_ILi1ELi4ELi3EEES1E_NSZ_INSB_IJS1F_S1Z_EEENSB_IJS1Z_SE_EEEEEEENSA_39AutoVectorizingCopyWithAssumedAlignmentILi128EEENSA_21SM90_TMA_STORE_IM2COLES2K_S2M_S2M_EEEvvEEEEvNT_6ParamsE) ;  /* 0xffffff5c046c7950 */ /* 0x000fea0003c3ffff */
        .weak           $__internal_2_$__cuda_sm10x_tcgen05_guardrail_trap_unallocated_columns_being_dealloced
        .type           $__internal_2_$__cuda_sm10x_tcgen05_guardrail_trap_unallocated_columns_being_dealloced,@function
        .size           $__internal_2_$__cuda_sm10x_tcgen05_guardrail_trap_unallocated_columns_being_dealloced,(.L_x_221 - $__internal_2_$__cuda_sm10x_tcgen05_guardrail_trap_unallocated_columns_being_dealloced)
$__internal_2_$__cuda_sm10x_tcgen05_guardrail_trap_unallocated_columns_being_dealloced:
[----:B------:R-:W-:Y:S05]  /*a250*/  BPT.TRAP 0x1 ;  /* 0x000000040000795c */ /* 0x000fea0000300000 */
[----:B------:R-:W-:-:S04]  /*a260*/  HFMA2 R3, -RZ, RZ, 0, 0 ;  /* 0x00000000ff037431 */ /* 0x000fc800000001ff */
[----:B------:R-:W-:Y:S05]  /*a270*/  RET.REL.NODEC R2 `(_ZN7cutlass13device_kernelINS_4conv6kernel13ConvUniversalINS1_16ConvProblemShapeILNS1_8OperatorE1ELi2EEENS1_10collective14CollectiveConvINS1_47MainloopSm100TmaUmmaWarpSpecializedImplicitGemmILS5_1ELi26ELi2ELi1ELi2EN4cute5tupleIJNSA_1CILi2EEENSC_ILi1EEESE_EEEEENSB_IJNSC_ILi128EEESH_NSB_IJNSC_ILi64EEEEEEEEENS_12float_e4m3_tESL_NSA_8TiledMMAINSA_8MMA_AtomIJNSA_10MMA_TraitsINSA_25SM100_MMA_F8F6F4_2x1SM_SSEJSL_SL_fSH_SH_NSA_17integral_constantINSA_4UMMA5MajorELSS_0EEENSQ_ISS_LSS_1EEENSQ_INSR_7ScaleInELSV_0EEESW_EEEEEENSA_6LayoutINSB_IJSE_SE_SE_EEENSB_IJNSC_ILi0EEES11_S11_EEEEENSB_IJNSA_10UnderscoreES14_S14_EEEEENS7_6detail27Sm100ImplicitGemmTileTraitsINSA_25SM100_TMA_2SM_LOAD_IM2COLENSA_14ComposedLayoutINSA_7SwizzleILi2ELi4ELi3EEENSA_18smem_ptr_flag_bitsILi8EEENSZ_INSB_IJNSC_ILi8EEESI_EEENSB_IJSI_SE_EEEEEEEvEENS18_INSA_18SM100_TMA_2SM_LOADENS1A_IS1C_S1E_NSZ_INSB_IJSI_S1F_EEENSB_IJSE_SI_EEEEEEEvEEEENS_8epilogue10collective18CollectiveEpilogueINS1S_23Sm100TmaWarpSpecializedILi2ELi2ELi32ELb0ELb0EEEJNSB_IJSI_SH_SJ_EEENSB_IJNSZ_ISI_SE_EENSZ_INSB_IJNSC_ILi32EEESD_EEES1N_EEEEESL_NSB_IJNSB_IJlllEEESE_S11_EEESL_S24_NS1S_6fusion15FusionCallbacksIS1W_NS25_17LinearCombinationISL_fSL_fLNS_15FloatRoundStyleE2EEES1X_S22_JEEENSA_5SM1004TMEM4LOAD26SM100_TMEM_LOAD_32dp32b32xENSA_20SM90_TMA_LOAD_IM2COLENS1A_INS1B_ILi1ELi4ELi3EEES1E_NSZ_INSB_IJS1F_S1Z_EEENSB_IJS1Z_SE_EEEEEEENSA_39AutoVectorizingCopyWithAssumedAlignmentILi128EEENSA_21SM90_TMA_STORE_IM2COLES2K_S2M_S2M_EEEvvEEEEvNT_6ParamsE) ;  /* 0xffffff5c02607950 */ /* 0x000fea0003c3ffff */
.L_x_220:
[----:B------:R-:W-:-:S00]  /*a280*/  BRA `(.L_x_220) ;  /* 0xfffffffc00fc7947 */ /* 0x000fc0000383ffff */
[----:B------:R-:W-:-:S00]  /*a290*/  NOP ;  /* 0x0000000000007918 */ /* 0x000fc00000000000 */
        /* <DEDUP_REMOVED lines=14> */
.L_x_221:


//--------------------- .nv.global.init           --------------------------
	.section	.nv.global.init,"aw",@progbits
.nv.global.init:
	.type		$str$29,@object
	.size		$str$29,($str$30 - $str$29)
$str$29:
        /*0000*/ 	.byte	0x28, 0x61, 0x64, 0x64, 0x72, 0x65, 0x73, 0x73, 0x20, 0x26, 0x20, 0x6d, 0x61, 0x73, 0x6b, 0x29
        /*0010*/ 	.byte	0x20, 0x3d, 0x3d, 0x20, 0x30, 0x00
	.type		$str$30,@object
	.size		$str$30,($str$28 - $str$30)
$str$30:
        /*0016*/ 	.byte	0x2f, 0x74, 0x6d, 0x70, 0x2f, 0x63, 0x75, 0x74, 0x6c, 0x61, 0x73, 0x73, 0x5f, 0x73, 0x77, 0x65
        /*0026*/ 	.byte	0x65, 0x70, 0x5f, 0x73, 0x72, 0x63, 0x2f, 0x69, 0x6e, 0x63, 0x6c, 0x75, 0x64, 0x65, 0x2f, 0x63
        /*0036*/ 	.byte	0x75, 0x74, 0x65, 0x2f, 0x70, 0x6f, 0x69, 0x6e, 0x74, 0x65, 0x72, 0x5f, 0x66, 0x6c, 0x61, 0x67
        /*0046*/ 	.byte	0x67, 0x65, 0x64, 0x2e, 0x68, 0x70, 0x70, 0x00
	.type		$str$28,@object
	.size		$str$28,($str$27 - $str$28)
$str$28:
        /*004e*/ 	.byte	0x2f, 0x74, 0x6d, 0x70, 0x2f, 0x63, 0x75, 0x74, 0x6c, 0x61, 0x73, 0x73, 0x5f, 0x73, 0x77, 0x65
        /*005e*/ 	.byte	0x65, 0x70, 0x5f, 0x73, 0x72, 0x63, 0x2f, 0x69, 0x6e, 0x63, 0x6c, 0x75, 0x64, 0x65, 0x2f, 0x63
        /*006e*/ 	.byte	0x75, 0x74, 0x65, 0x2f, 0x61, 0x74, 0x6f, 0x6d, 0x2f, 0x63, 0x6f, 0x70, 0x79, 0x5f, 0x74, 0x72
        /*007e*/ 	.byte	0x61, 0x69, 0x74, 0x73, 0x5f, 0x73, 0x6d, 0x31, 0x30, 0x30, 0x2e, 0x68, 0x70, 0x70, 0x00
	.type		$str$27,@object
	.size		$str$27,(__unnamed_1 - $str$27)
$str$27:
        /*008d*/ 	.byte	0x28, 0x28, 0x75, 0x69, 0x6e, 0x74, 0x33, 0x32, 0x5f, 0x74, 0x28, 0x74, 0x68, 0x72, 0x65, 0x61
        /*009d*/ 	.byte	0x64, 0x49, 0x64, 0x78, 0x2e, 0x78, 0x29, 0x20, 0x2f, 0x20, 0x33, 0x32, 0x29, 0x20, 0x25, 0x20
        /*00ad*/ 	.byte	0x34, 0x29, 0x20, 0x3d, 0x3d, 0x20, 0x28, 0x28, 0x28, 0x74, 0x6d, 0x65, 0x6d, 0x5f, 0x61, 0x64
        /*00bd*/ 	.byte	0x64, 0x72, 0x20, 0x3e, 0x3e, 0x20, 0x31, 0x36, 0x29, 0x20, 0x2f, 0x20, 0x33, 0x32, 0x29, 0x20
        /*00cd*/ 	.byte	0x25, 0x20, 0x34, 0x29, 0x00
	.type		__unnamed_1,@object
	.size		__unnamed_1,(__unnamed_2 - __unnamed_1)
__unnamed_1:
        /*00d2*/ 	.byte	0x61, 0x75, 0x74, 0x6f, 0x20, 0x63, 0x75, 0x74, 0x65, 0x3a, 0x3a, 0x61, 0x73, 0x5f, 0x70, 0x6f
        /* <DEDUP_REMOVED lines=24> */
        /*0262*/ 	.byte	0x3a, 0x3a, 0x43, 0x3c, 0x34, 0x30, 0x39, 0x36, 0x3e, 0x3e, 0x3e, 0x3e, 0x5d, 0x00
	.type		__unnamed_2,@object
	.size		__unnamed_2,(.L_2 - __unnamed_2)
__unnamed_2:
        /* <DEDUP_REMOVED lines=40> */
        /*04f0*/ 	.byte	0x74, 0x65, 0x3a, 0x3a, 0x43, 0x3c, 0x30, 0x3e, 0x3e, 0x3e, 0x3e, 0x5d, 0x00
.L_2:


//--------------------- .nv.shared._ZN7cutlass13device_kernelINS_4conv6kernel13ConvUniversalINS1_16ConvProblemShapeILNS1_8OperatorE1ELi2EEENS1_10collective14CollectiveConvINS1_47MainloopSm100TmaUmmaWarpSpecializedImplicitGemmILS5_1ELi26ELi2ELi1ELi2EN4cute5tupleIJNSA_1CILi2EEENSC_ILi1EEESE_EEEEENSB_IJNSC_ILi128EEESH_NSB_IJNSC_ILi64EEEEEEEEENS_12float_e4m3_tESL_NSA_8TiledMMAINSA_8MMA_AtomIJNSA_10MMA_TraitsINSA_25SM100_MMA_F8F6F4_2x1SM_SSEJSL_SL_fSH_SH_NSA_17integral_constantINSA_4UMMA5MajorELSS_0EEENSQ_ISS_LSS_1EEENSQ_INSR_7ScaleInELSV_0EEESW_EEEEEENSA_6LayoutINSB_IJSE_SE_SE_EEENSB_IJNSC_ILi0EEES11_S11_EEEEENSB_IJNSA_10UnderscoreES14_S14_EEEEENS7_6detail27Sm100ImplicitGemmTileTraitsINSA_25SM100_TMA_2SM_LOAD_IM2COLENSA_14ComposedLayoutINSA_7SwizzleILi2ELi4ELi3EEENSA_18smem_ptr_flag_bitsILi8EEENSZ_INSB_IJNSC_ILi8EEESI_EEENSB_IJSI_SE_EEEEEEEvEENS18_INSA_18SM100_TMA_2SM_LOADENS1A_IS1C_S1E_NSZ_INSB_IJSI_S1F_EEENSB_IJSE_SI_EEEEEEEvEEEENS_8epilogue10collective18CollectiveEpilogueINS1S_23Sm100TmaWarpSpecializedILi2ELi2ELi32ELb0ELb0EEEJNSB_IJSI_SH_SJ_EEENSB_IJNSZ_ISI_SE_EENSZ_INSB_IJNSC_ILi32EEESD_EEES1N_EEEEESL_NSB_IJNSB_IJlllEEESE_S11_EEESL_S24_NS1S_6fusion15FusionCallbacksIS1W_NS25_17LinearCombinationISL_fSL_fLNS_15FloatRoundStyleE2EEES1X_S22_JEEENSA_5SM1004TMEM4LOAD26SM100_TMEM_LOAD_32dp32b32xENSA_20SM90_TMA_LOAD_IM2COLENS1A_INS1B_ILi1ELi4ELi3EEES1E_NSZ_INSB_IJS1F_S1Z_EEENSB_IJS1Z_SE_EEEEEEENSA_39AutoVectorizingCopyWithAssumedAlignmentILi128EEENSA_21SM90_TMA_STORE_IM2COLES2K_S2M_S2M_EEEvvEEEEvNT_6ParamsE --------------------------
	.section	.nv.shared._ZN7cutlass13device_kernelINS_4conv6kernel13ConvUniversalINS1_16ConvProblemShapeILNS1_8OperatorE1ELi2EEENS1_10collective14CollectiveConvINS1_47MainloopSm100TmaUmmaWarpSpecializedImplicitGemmILS5_1ELi26ELi2ELi1ELi2EN4cute5tupleIJNSA_1CILi2EEENSC_ILi1EEESE_EEEEENSB_IJNSC_ILi128EEESH_NSB_IJNSC_ILi64EEEEEEEEENS_12float_e4m3_tESL_NSA_8TiledMMAINSA_8MMA_AtomIJNSA_10MMA_TraitsINSA_25SM100_MMA_F8F6F4_2x1SM_SSEJSL_SL_fSH_SH_NSA_17integral_constantINSA_4UMMA5MajorELSS_0EEENSQ_ISS_LSS_1EEENSQ_INSR_7ScaleInELSV_0EEESW_EEEEEENSA_6LayoutINSB_IJSE_SE_SE_EEENSB_IJNSC_ILi0EEES11_S11_EEEEENSB_IJNSA_10UnderscoreES14_S14_EEEEENS7_6detail27Sm100ImplicitGemmTileTraitsINSA_25SM100_TMA_2SM_LOAD_IM2COLENSA_14ComposedLayoutINSA_7SwizzleILi2ELi4ELi3EEENSA_18smem_ptr_flag_bitsILi8EEENSZ_INSB_IJNSC_ILi8EEESI_EEENSB_IJSI_SE_EEEEEEEvEENS18_INSA_18SM100_TMA_2SM_LOADENS1A_IS1C_S1E_NSZ_INSB_IJSI_S1F_EEENSB_IJSE_SI_EEEEEEEvEEEENS_8epilogue10collective18CollectiveEpilogueINS1S_23Sm100TmaWarpSpecializedILi2ELi2ELi32ELb0ELb0EEEJNSB_IJSI_SH_SJ_EEENSB_IJNSZ_ISI_SE_EENSZ_INSB_IJNSC_ILi32EEESD_EEES1N_EEEEESL_NSB_IJNSB_IJlllEEESE_S11_EEESL_S24_NS1S_6fusion15FusionCallbacksIS1W_NS25_17LinearCombinationISL_fSL_fLNS_15FloatRoundStyleE2EEES1X_S22_JEEENSA_5SM1004TMEM4LOAD26SM100_TMEM_LOAD_32dp32b32xENSA_20SM90_TMA_LOAD_IM2COLENS1A_INS1B_ILi1ELi4ELi3EEES1E_NSZ_INSB_IJS1F_S1Z_EEENSB_IJS1Z_SE_EEEEEEENSA_39AutoVectorizingCopyWithAssumedAlignmentILi128EEENSA_21SM90_TMA_STORE_IM2COLES2K_S2M_S2M_EEEvvEEEEvNT_6ParamsE,"aw",@nobits
	.sectionflags	@""
	.align	16
	.zero		1024


//--------------------- .nv.shared.reserved.0     --------------------------
	.section	.nv.shared.reserved.0,"aw",@nobits
	.weak		__nv_reservedSMEM_offset_0_alias
	.size		__nv_reservedSMEM_offset_0_alias, 0, 64
	.other		__nv_reservedSMEM_offset_0_alias,@"STO_CUDA_RESERVED_SHARED STV_DEFAULT"
__nv_reservedSMEM_offset_0_alias:
	.zero		0
.nv.shared.reserved.0:
	.zero		64
	.weak		__nv_reservedSMEM_tcgen05_partition
	.type		__nv_reservedSMEM_tcgen05_partition,@object
	.size		__nv_reservedSMEM_tcgen05_partition,(.L_0 - __nv_reservedSMEM_tcgen05_partition)
__nv_reservedSMEM_tcgen05_partition:
	.zero		32
.L_0:


//--------------------- .nv.global                --------------------------
	.section	.nv.global,"aw",@nobits
.nv.global:
	.type		_ZN39_INTERNAL_e3f28d64_4_k_cu_5ffb5811_32224cute1_E,@object
	.size		_ZN39_INTERNAL_e3f28d64_4_k_cu_5ffb5811_32224cute1_E,(_ZN39_INTERNAL_e3f28d64_4_k_cu_5ffb5811_32224cuda3std3__45__cpo6cbeginE - _ZN39_INTERNAL_e3f28d64_4_k_cu_5ffb5811_32224cute1_E)
_ZN39_INTERNAL_e3f28d64_4_k_cu_5ffb5811_32224cute1_E:
	.zero		1
	.type		_ZN39_INTERNAL_e3f28d64_4_k_cu_5ffb5811_32224cuda3std3__45__cpo6cbeginE,@object
	.size		_ZN39_INTERNAL_e3f28d64_4_k_cu_5ffb5811_32224cuda3std3__45__cpo6cbeginE,(_ZN39_INTERNAL_e3f28d64_4_k_cu_5ffb5811_32224cuda3std3__48in_placeE - _ZN39_INTERNAL_e3f28d64_4_k_cu_5ffb5811_32224cuda3std3__45__cpo6cbeginE)
_ZN39_INTERNAL_e3f28d64_4_k_cu_5ffb5811_32224cuda3std3__45__cpo6cbeginE:
	.zero		1
	.type		_ZN39_INTERNAL_e3f28d64_4_k_cu_5ffb5811_32224cuda3std3__48in_placeE,@object
	.size		_ZN39_INTERNAL_e3f28d64_4_k_cu_5ffb5811_32224cuda3std3__48in_placeE,(_ZN39_INTERNAL_e3f28d64_4_k_cu_5ffb5811_32224cuda3std6ranges3__45__cpo9iter_moveE - _ZN39_INTERNAL_e3f28d64_4_k_cu_5ffb5811_32224cuda3std3__48in_placeE)
_ZN39_INTERNAL_e3f28d64_4_k_cu_5ffb5811_32224cuda3std3__48in_placeE:
	.zero		1
	.type		_ZN39_INTERNAL_e3f28d64_4_k_cu_5ffb5811_32224cuda3std6ranges3__45__cpo9iter_moveE,@object
	.size		_ZN39_INTERNAL_e3f28d64_4_k_cu_5ffb5811_32224cuda3std6ranges3__45__cpo9iter_moveE,(_ZN39_INTERNAL_e3f28d64_4_k_cu_5ffb5811_32224cuda3std3__45__cpo5beginE - _ZN39_INTERNAL_e3f28d64_4_k_cu_5ffb5811_32224cuda3std6ranges3__45__cpo9iter_moveE)
_ZN39_INTERNAL_e3f28d64_4_k_cu_5ffb5811_32224cuda3std6ranges3__45__cpo9iter_moveE:
	.zero		1
	.type		_ZN39_INTERNAL_e3f28d64_4_k_cu_5ffb5811_32224cuda3std3__45__cpo5beginE,@object
	.size		_ZN39_INTERNAL_e3f28d64_4_k_cu_5ffb5811_32224cuda3std3__45__cpo5beginE,(_ZN39_INTERNAL_e3f28d64_4_k_cu_5ffb5811_32224cuda3std3__441_GLOBAL__N__e3f28d64_4_k_cu_5ffb5811_32226ignoreE - _ZN39_INTERNAL_e3f28d64_4_k_cu_5ffb5811_32224cuda3std3__45__cpo5beginE)
_ZN39_INTERNAL_e3f28d64_4_k_cu_5ffb5811_32224cuda3std3__45__cpo5beginE:
	.zero		1
	.type		_ZN39_INTERNAL_e3f28d64_4_k_cu_5ffb5811_32224cuda3std3__441_GLOBAL__N__e3f28d64_4_k_cu_5ffb5811_32226ignoreE,@object
	.size		_ZN39_INTERNAL_e3f28d64_4_k_cu_5ffb5811_32224cuda3std3__441_GLOBAL__N__e3f28d64_4_k_cu_5ffb5811_32226ignoreE,(_ZN39_INTERNAL_e3f28d64_4_k_cu_5ffb5811_32224cute7productE - _ZN39_INTERNAL_e3f28d64_4_k_cu_5ffb5811_32224cuda3std3__441_GLOBAL__N__e3f28d64_4_k_cu_5ffb5811_32226ignoreE)
_ZN39_INTERNAL_e3f28d64_4_k_cu_5ffb5811_32224cuda3std3__441_GLOBAL__N__e3f28d64_4_k_cu_5ffb5811_32226ignoreE:
	.zero		1
	.type		_ZN39_INTERNAL_e3f28d64_4_k_cu_5ffb5811_32224cute7productE,@object
	.size		_ZN39_INTERNAL_e3f28d64_4_k_cu_5ffb5811_32224cute7productE,(_ZN39_INTERNAL_e3f28d64_4_k_cu_5ffb5811_32224cuda3std3__45__cpo3endE - _ZN39_INTERNAL_e3f28d64_4_k_cu_5ffb5811_32224cute7productE)
_ZN39_INTERNAL_e3f28d64_4_k_cu_5ffb5811_32224cute7productE:
	.zero		1
	.type		_ZN39_INTERNAL_e3f28d64_4_k_cu_5ffb5811_32224cuda3std3__45__cpo3endE,@object
	.size		_ZN39_INTERNAL_e3f28d64_4_k_cu_5ffb5811_32224cuda3std3__45__cpo3endE,(_ZN39_INTERNAL_e3f28d64_4_k_cu_5ffb5811_32224cuda3std3__419piecewise_constructE - _ZN39_INTERNAL_e3f28d64_4_k_cu_5ffb5811_32224cuda3std3__45__cpo3endE)
_ZN39_INTERNAL_e3f28d64_4_k_cu_5ffb5811_32224cuda3std3__45__cpo3endE:
	.zero		1
	.type		_ZN39_INTERNAL_e3f28d64_4_k_cu_5ffb5811_32224cuda3std3__419piecewise_constructE,@object
	.size		_ZN39_INTERNAL_e3f28d64_4_k_cu_5ffb5811_32224cuda3std3__419piecewise_constructE,(_ZN39_INTERNAL_e3f28d64_4_k_cu_5ffb5811_32224cuda3std3__45__cpo4cendE - _ZN39_INTERNAL_e3f28d64_4_k_cu_5ffb5811_32224cuda3std3__419piecewise_constructE)
_ZN39_INTERNAL_e3f28d64_4_k_cu_5ffb5811_32224cuda3std3__419piecewise_constructE:
	.zero		1
	.type		_ZN39_INTERNAL_e3f28d64_4_k_cu_5ffb5811_32224cuda3std3__45__cpo4cendE,@object
	.size		_ZN39_INTERNAL_e3f28d64_4_k_cu_5ffb5811_32224cuda3std3__45__cpo4cendE,(_ZN39_INTERNAL_e3f28d64_4_k_cu_5ffb5811_32224cuda3std6ranges3__45__cpo4swapE - _ZN39_INTERNAL_e3f28d64_4_k_cu_5ffb5811_32224cuda3std3__45__cpo4cendE)
_ZN39_INTERNAL_e3f28d64_4_k_cu_5ffb5811_32224cuda3std3__45__cpo4cendE:
	.zero		1
	.type		_ZN39_INTERNAL_e3f28d64_4_k_cu_5ffb5811_32224cuda3std6ranges3__45__cpo4swapE,@object
	.size		_ZN39_INTERNAL_e3f28d64_4_k_cu_5ffb5811_32224cuda3std6ranges3__45__cpo4swapE,(.L_10 - _ZN39_INTERNAL_e3f28d64_4_k_cu_5ffb5811_32224cuda3std6ranges3__45__cpo4swapE)
_ZN39_INTERNAL_e3f28d64_4_k_cu_5ffb5811_32224cuda3std6ranges3__45__cpo4swapE:
	.zero		1
.L_10:


//--------------------- .nv.constant0._ZN7cutlass13device_kernelINS_4conv6kernel13ConvUniversalINS1_16ConvProblemShapeILNS1_8OperatorE1ELi2EEENS1_10collective14CollectiveConvINS1_47MainloopSm100TmaUmmaWarpSpecializedImplicitGemmILS5_1ELi26ELi2ELi1ELi2EN4cute5tupleIJNSA_1CILi2EEENSC_ILi1EEESE_EEEEENSB_IJNSC_ILi128EEESH_NSB_IJNSC_ILi64EEEEEEEEENS_12float_e4m3_tESL_NSA_8TiledMMAINSA_8MMA_AtomIJNSA_10MMA_TraitsINSA_25SM100_MMA_F8F6F4_2x1SM_SSEJSL_SL_fSH_SH_NSA_17integral_constantINSA_4UMMA5MajorELSS_0EEENSQ_ISS_LSS_1EEENSQ_INSR_7ScaleInELSV_0EEESW_EEEEEENSA_6LayoutINSB_IJSE_SE_SE_EEENSB_IJNSC_ILi0EEES11_S11_EEEEENSB_IJNSA_10UnderscoreES14_S14_EEEEENS7_6detail27Sm100ImplicitGemmTileTraitsINSA_25SM100_TMA_2SM_LOAD_IM2COLENSA_14ComposedLayoutINSA_7SwizzleILi2ELi4ELi3EEENSA_18smem_ptr_flag_bitsILi8EEENSZ_INSB_IJNSC_ILi8EEESI_EEENSB_IJSI_SE_EEEEEEEvEENS18_INSA_18SM100_TMA_2SM_LOADENS1A_IS1C_S1E_NSZ_INSB_IJSI_S1F_EEENSB_IJSE_SI_EEEEEEEvEEEENS_8epilogue10collective18CollectiveEpilogueINS1S_23Sm100TmaWarpSpecializedILi2ELi2ELi32ELb0ELb0EEEJNSB_IJSI_SH_SJ_EEENSB_IJNSZ_ISI_SE_EENSZ_INSB_IJNSC_ILi32EEESD_EEES1N_EEEEESL_NSB_IJNSB_IJlllEEESE_S11_EEESL_S24_NS1S_6fusion15FusionCallbacksIS1W_NS25_17LinearCombinationISL_fSL_fLNS_15FloatRoundStyleE2EEES1X_S22_JEEENSA_5SM1004TMEM4LOAD26SM100_TMEM_LOAD_32dp32b32xENSA_20SM90_TMA_LOAD_IM2COLENS1A_INS1B_ILi1ELi4ELi3EEES1E_NSZ_INSB_IJS1F_S1Z_EEENSB_IJS1Z_SE_EEEEEEENSA_39AutoVectorizingCopyWithAssumedAlignmentILi128EEENSA_21SM90_TMA_STORE_IM2COLES2K_S2M_S2M_EEEvvEEEEvNT_6ParamsE --------------------------
	.section	.nv.constant0._ZN7cutlass13device_kernelINS_4conv6kernel13ConvUniversalINS1_16ConvProblemShapeILNS1_8OperatorE1ELi2EEENS1_10collective14CollectiveConvINS1_47MainloopSm100TmaUmmaWarpSpecializedImplicitGemmILS5_1ELi26ELi2ELi1ELi2EN4cute5tupleIJNSA_1CILi2EEENSC_ILi1EEESE_EEEEENSB_IJNSC_ILi128EEESH_NSB_IJNSC_ILi64EEEEEEEEENS_12float_e4m3_tESL_NSA_8TiledMMAINSA_8MMA_AtomIJNSA_10MMA_TraitsINSA_25SM100_MMA_F8F6F4_2x1SM_SSEJSL_SL_fSH_SH_NSA_17integral_constantINSA_4UMMA5MajorELSS_0EEENSQ_ISS_LSS_1EEENSQ_INSR_7ScaleInELSV_0EEESW_EEEEEENSA_6LayoutINSB_IJSE_SE_SE_EEENSB_IJNSC_ILi0EEES11_S11_EEEEENSB_IJNSA_10UnderscoreES14_S14_EEEEENS7_6detail27Sm100ImplicitGemmTileTraitsINSA_25SM100_TMA_2SM_LOAD_IM2COLENSA_14ComposedLayoutINSA_7SwizzleILi2ELi4ELi3EEENSA_18smem_ptr_flag_bitsILi8EEENSZ_INSB_IJNSC_ILi8EEESI_EEENSB_IJSI_SE_EEEEEEEvEENS18_INSA_18SM100_TMA_2SM_LOADENS1A_IS1C_S1E_NSZ_INSB_IJSI_S1F_EEENSB_IJSE_SI_EEEEEEEvEEEENS_8epilogue10collective18CollectiveEpilogueINS1S_23Sm100TmaWarpSpecializedILi2ELi2ELi32ELb0ELb0EEEJNSB_IJSI_SH_SJ_EEENSB_IJNSZ_ISI_SE_EENSZ_INSB_IJNSC_ILi32EEESD_EEES1N_EEEEESL_NSB_IJNSB_IJlllEEESE_S11_EEESL_S24_NS1S_6fusion15FusionCallbacksIS1W_NS25_17LinearCombinationISL_fSL_fLNS_15FloatRoundStyleE2EEES1X_S22_JEEENSA_5SM1004TMEM4LOAD26SM100_TMEM_LOAD_32dp32b32xENSA_20SM90_TMA_LOAD_IM2COLENS1A_INS1B_ILi1ELi4ELi3EEES1E_NSZ_INSB_IJS1F_S1Z_EEENSB_IJS1Z_SE_EEEEEEENSA_39AutoVectorizingCopyWithAssumedAlignmentILi128EEENSA_21SM90_TMA_STORE_IM2COLES2K_S2M_S2M_EEEvvEEEEvNT_6ParamsE,"a",@progbits
	.sectionflags	@""
	.align	4
.nv.constant0._ZN7cutlass13device_kernelINS_4conv6kernel13ConvUniversalINS1_16ConvProblemShapeILNS1_8OperatorE1ELi2EEENS1_10collective14CollectiveConvINS1_47MainloopSm100TmaUmmaWarpSpecializedImplicitGemmILS5_1ELi26ELi2ELi1ELi2EN4cute5tupleIJNSA_1CILi2EEENSC_ILi1EEESE_EEEEENSB_IJNSC_ILi128EEESH_NSB_IJNSC_ILi64EEEEEEEEENS_12float_e4m3_tESL_NSA_8TiledMMAINSA_8MMA_AtomIJNSA_10MMA_TraitsINSA_25SM100_MMA_F8F6F4_2x1SM_SSEJSL_SL_fSH_SH_NSA_17integral_constantINSA_4UMMA5MajorELSS_0EEENSQ_ISS_LSS_1EEENSQ_INSR_7ScaleInELSV_0EEESW_EEEEEENSA_6LayoutINSB_IJSE_SE_SE_EEENSB_IJNSC_ILi0EEES11_S11_EEEEENSB_IJNSA_10UnderscoreES14_S14_EEEEENS7_6detail27Sm100ImplicitGemmTileTraitsINSA_25SM100_TMA_2SM_LOAD_IM2COLENSA_14ComposedLayoutINSA_7SwizzleILi2ELi4ELi3EEENSA_18smem_ptr_flag_bitsILi8EEENSZ_INSB_IJNSC_ILi8EEESI_EEENSB_IJSI_SE_EEEEEEEvEENS18_INSA_18SM100_TMA_2SM_LOADENS1A_IS1C_S1E_NSZ_INSB_IJSI_S1F_EEENSB_IJSE_SI_EEEEEEEvEEEENS_8epilogue10collective18CollectiveEpilogueINS1S_23Sm100TmaWarpSpecializedILi2ELi2ELi32ELb0ELb0EEEJNSB_IJSI_SH_SJ_EEENSB_IJNSZ_ISI_SE_EENSZ_INSB_IJNSC_ILi32EEESD_EEES1N_EEEEESL_NSB_IJNSB_IJlllEEESE_S11_EEESL_S24_NS1S_6fusion15FusionCallbacksIS1W_NS25_17LinearCombinationISL_fSL_fLNS_15FloatRoundStyleE2EEES1X_S22_JEEENSA_5SM1004TMEM4LOAD26SM100_TMEM_LOAD_32dp32b32xENSA_20SM90_TMA_LOAD_IM2COLENS1A_INS1B_ILi1ELi4ELi3EEES1E_NSZ_INSB_IJS1F_S1Z_EEENSB_IJS1Z_SE_EEEEEEENSA_39AutoVectorizingCopyWithAssumedAlignmentILi128EEENSA_21SM90_TMA_STORE_IM2COLES2K_S2M_S2M_EEEvvEEEEvNT_6ParamsE:
	.zero		2944


//--------------------- SYMBOLS --------------------------

	.type		.nv.reservedSmem.offset0,@object
	.size		.nv.reservedSmem.offset0,0x4
	.type		.nv.reservedSmem.cap,@object
	.size		.nv.reservedSmem.cap,0x4
	.type		__assertfail,@function
